//
// Generated by NVIDIA NVVM Compiler
//
// Compiler Build ID: CL-36424714
// Cuda compilation tools, release 13.0, V13.0.88
// Based on NVVM 20.0.0
//

.version 9.0
.target sm_100
.address_size 64

	// .globl	_Z10cal_phase1i
.const .align 8 .u64 Dist;
.const .align 8 .u64 pitch;
// _ZZ10cal_phase1iE10block_dist has been demoted
// _ZZ14cal_phase2_rowiE10block_dist has been demoted
// _ZZ14cal_phase2_rowiE10pivot_dist has been demoted
// _ZZ14cal_phase2_coliE10block_dist has been demoted
// _ZZ14cal_phase2_coliE10pivot_dist has been demoted
// _ZZ10cal_phase3iE10pvRow_dist has been demoted
// _ZZ10cal_phase3iE10pvCol_dist has been demoted

.visible .entry _Z10cal_phase1i(
	.param .u32 _Z10cal_phase1i_param_0
)
{
	.reg .pred 	%p<33>;
	.reg .b32 	%r<143>;
	.reg .b64 	%rd<5>;
	// demoted variable
	.shared .align 4 .b8 _ZZ10cal_phase1iE10block_dist[4096];
	ld.param.u32 	%r36, [_Z10cal_phase1i_param_0];
	mov.u32 	%r37, %tid.x;
	mov.u32 	%r38, %tid.y;
	ld.const.u32 	%r39, [pitch];
	add.s32 	%r40, %r36, %r37;
	mad.lo.s32 	%r41, %r38, %r39, %r40;
	ld.const.u64 	%rd2, [Dist];
	cvta.to.global.u64 	%rd3, %rd2;
	mul.wide.s32 	%rd4, %r41, 4;
	add.s64 	%rd1, %rd3, %rd4;
	ld.global.u32 	%r42, [%rd1];
	shl.b32 	%r43, %r38, 7;
	mov.u32 	%r44, _ZZ10cal_phase1iE10block_dist;
	add.s32 	%r1, %r44, %r43;
	shl.b32 	%r45, %r37, 2;
	add.s32 	%r2, %r1, %r45;
	st.shared.u32 	[%r2], %r42;
	bar.sync 	0;
	add.s32 	%r3, %r44, %r45;
	ld.shared.u32 	%r46, [%r1];
	ld.shared.u32 	%r47, [%r3];
	add.s32 	%r4, %r47, %r46;
	ld.shared.u32 	%r48, [%r2];
	setp.le.u32 	%p1, %r48, %r4;
	@%p1 bra 	$L__BB0_2;
	st.shared.u32 	[%r2], %r4;
$L__BB0_2:
	bar.sync 	0;
	ld.shared.u32 	%r49, [%r1+4];
	ld.shared.u32 	%r50, [%r3+128];
	add.s32 	%r5, %r50, %r49;
	ld.shared.u32 	%r51, [%r2];
	setp.le.u32 	%p2, %r51, %r5;
	@%p2 bra 	$L__BB0_4;
	st.shared.u32 	[%r2], %r5;
$L__BB0_4:
	bar.sync 	0;
	ld.shared.u32 	%r52, [%r1+8];
	ld.shared.u32 	%r53, [%r3+256];
	add.s32 	%r6, %r53, %r52;
	ld.shared.u32 	%r54, [%r2];
	setp.le.u32 	%p3, %r54, %r6;
	@%p3 bra 	$L__BB0_6;
	st.shared.u32 	[%r2], %r6;
$L__BB0_6:
	bar.sync 	0;
	ld.shared.u32 	%r55, [%r1+12];
	ld.shared.u32 	%r56, [%r3+384];
	add.s32 	%r7, %r56, %r55;
	ld.shared.u32 	%r57, [%r2];
	setp.le.u32 	%p4, %r57, %r7;
	@%p4 bra 	$L__BB0_8;
	st.shared.u32 	[%r2], %r7;
$L__BB0_8:
	bar.sync 	0;
	ld.shared.u32 	%r58, [%r1+16];
	ld.shared.u32 	%r59, [%r3+512];
	add.s32 	%r8, %r59, %r58;
	ld.shared.u32 	%r60, [%r2];
	setp.le.u32 	%p5, %r60, %r8;
	@%p5 bra 	$L__BB0_10;
	st.shared.u32 	[%r2], %r8;
$L__BB0_10:
	bar.sync 	0;
	ld.shared.u32 	%r61, [%r1+20];
	ld.shared.u32 	%r62, [%r3+640];
	add.s32 	%r9, %r62, %r61;
	ld.shared.u32 	%r63, [%r2];
	setp.le.u32 	%p6, %r63, %r9;
	@%p6 bra 	$L__BB0_12;
	st.shared.u32 	[%r2], %r9;
$L__BB0_12:
	bar.sync 	0;
	ld.shared.u32 	%r64, [%r1+24];
	ld.shared.u32 	%r65, [%r3+768];
	add.s32 	%r10, %r65, %r64;
	ld.shared.u32 	%r66, [%r2];
	setp.le.u32 	%p7, %r66, %r10;
	@%p7 bra 	$L__BB0_14;
	st.shared.u32 	[%r2], %r10;
$L__BB0_14:
	bar.sync 	0;
	ld.shared.u32 	%r67, [%r1+28];
	ld.shared.u32 	%r68, [%r3+896];
	add.s32 	%r11, %r68, %r67;
	ld.shared.u32 	%r69, [%r2];
	setp.le.u32 	%p8, %r69, %r11;
	@%p8 bra 	$L__BB0_16;
	st.shared.u32 	[%r2], %r11;
$L__BB0_16:
	bar.sync 	0;
	ld.shared.u32 	%r70, [%r1+32];
	ld.shared.u32 	%r71, [%r3+1024];
	add.s32 	%r12, %r71, %r70;
	ld.shared.u32 	%r72, [%r2];
	setp.le.u32 	%p9, %r72, %r12;
	@%p9 bra 	$L__BB0_18;
	st.shared.u32 	[%r2], %r12;
$L__BB0_18:
	bar.sync 	0;
	ld.shared.u32 	%r73, [%r1+36];
	ld.shared.u32 	%r74, [%r3+1152];
	add.s32 	%r13, %r74, %r73;
	ld.shared.u32 	%r75, [%r2];
	setp.le.u32 	%p10, %r75, %r13;
	@%p10 bra 	$L__BB0_20;
	st.shared.u32 	[%r2], %r13;
$L__BB0_20:
	bar.sync 	0;
	ld.shared.u32 	%r76, [%r1+40];
	ld.shared.u32 	%r77, [%r3+1280];
	add.s32 	%r14, %r77, %r76;
	ld.shared.u32 	%r78, [%r2];
	setp.le.u32 	%p11, %r78, %r14;
	@%p11 bra 	$L__BB0_22;
	st.shared.u32 	[%r2], %r14;
$L__BB0_22:
	bar.sync 	0;
	ld.shared.u32 	%r79, [%r1+44];
	ld.shared.u32 	%r80, [%r3+1408];
	add.s32 	%r15, %r80, %r79;
	ld.shared.u32 	%r81, [%r2];
	setp.le.u32 	%p12, %r81, %r15;
	@%p12 bra 	$L__BB0_24;
	st.shared.u32 	[%r2], %r15;
$L__BB0_24:
	bar.sync 	0;
	ld.shared.u32 	%r82, [%r1+48];
	ld.shared.u32 	%r83, [%r3+1536];
	add.s32 	%r16, %r83, %r82;
	ld.shared.u32 	%r84, [%r2];
	setp.le.u32 	%p13, %r84, %r16;
	@%p13 bra 	$L__BB0_26;
	st.shared.u32 	[%r2], %r16;
$L__BB0_26:
	bar.sync 	0;
	ld.shared.u32 	%r85, [%r1+52];
	ld.shared.u32 	%r86, [%r3+1664];
	add.s32 	%r17, %r86, %r85;
	ld.shared.u32 	%r87, [%r2];
	setp.le.u32 	%p14, %r87, %r17;
	@%p14 bra 	$L__BB0_28;
	st.shared.u32 	[%r2], %r17;
$L__BB0_28:
	bar.sync 	0;
	ld.shared.u32 	%r88, [%r1+56];
	ld.shared.u32 	%r89, [%r3+1792];
	add.s32 	%r18, %r89, %r88;
	ld.shared.u32 	%r90, [%r2];
	setp.le.u32 	%p15, %r90, %r18;
	@%p15 bra 	$L__BB0_30;
	st.shared.u32 	[%r2], %r18;
$L__BB0_30:
	bar.sync 	0;
	ld.shared.u32 	%r91, [%r1+60];
	ld.shared.u32 	%r92, [%r3+1920];
	add.s32 	%r19, %r92, %r91;
	ld.shared.u32 	%r93, [%r2];
	setp.le.u32 	%p16, %r93, %r19;
	@%p16 bra 	$L__BB0_32;
	st.shared.u32 	[%r2], %r19;
$L__BB0_32:
	bar.sync 	0;
	ld.shared.u32 	%r94, [%r1+64];
	ld.shared.u32 	%r95, [%r3+2048];
	add.s32 	%r20, %r95, %r94;
	ld.shared.u32 	%r96, [%r2];
	setp.le.u32 	%p17, %r96, %r20;
	@%p17 bra 	$L__BB0_34;
	st.shared.u32 	[%r2], %r20;
$L__BB0_34:
	bar.sync 	0;
	ld.shared.u32 	%r97, [%r1+68];
	ld.shared.u32 	%r98, [%r3+2176];
	add.s32 	%r21, %r98, %r97;
	ld.shared.u32 	%r99, [%r2];
	setp.le.u32 	%p18, %r99, %r21;
	@%p18 bra 	$L__BB0_36;
	st.shared.u32 	[%r2], %r21;
$L__BB0_36:
	bar.sync 	0;
	ld.shared.u32 	%r100, [%r1+72];
	ld.shared.u32 	%r101, [%r3+2304];
	add.s32 	%r22, %r101, %r100;
	ld.shared.u32 	%r102, [%r2];
	setp.le.u32 	%p19, %r102, %r22;
	@%p19 bra 	$L__BB0_38;
	st.shared.u32 	[%r2], %r22;
$L__BB0_38:
	bar.sync 	0;
	ld.shared.u32 	%r103, [%r1+76];
	ld.shared.u32 	%r104, [%r3+2432];
	add.s32 	%r23, %r104, %r103;
	ld.shared.u32 	%r105, [%r2];
	setp.le.u32 	%p20, %r105, %r23;
	@%p20 bra 	$L__BB0_40;
	st.shared.u32 	[%r2], %r23;
$L__BB0_40:
	bar.sync 	0;
	ld.shared.u32 	%r106, [%r1+80];
	ld.shared.u32 	%r107, [%r3+2560];
	add.s32 	%r24, %r107, %r106;
	ld.shared.u32 	%r108, [%r2];
	setp.le.u32 	%p21, %r108, %r24;
	@%p21 bra 	$L__BB0_42;
	st.shared.u32 	[%r2], %r24;
$L__BB0_42:
	bar.sync 	0;
	ld.shared.u32 	%r109, [%r1+84];
	ld.shared.u32 	%r110, [%r3+2688];
	add.s32 	%r25, %r110, %r109;
	ld.shared.u32 	%r111, [%r2];
	setp.le.u32 	%p22, %r111, %r25;
	@%p22 bra 	$L__BB0_44;
	st.shared.u32 	[%r2], %r25;
$L__BB0_44:
	bar.sync 	0;
	ld.shared.u32 	%r112, [%r1+88];
	ld.shared.u32 	%r113, [%r3+2816];
	add.s32 	%r26, %r113, %r112;
	ld.shared.u32 	%r114, [%r2];
	setp.le.u32 	%p23, %r114, %r26;
	@%p23 bra 	$L__BB0_46;
	st.shared.u32 	[%r2], %r26;
$L__BB0_46:
	bar.sync 	0;
	ld.shared.u32 	%r115, [%r1+92];
	ld.shared.u32 	%r116, [%r3+2944];
	add.s32 	%r27, %r116, %r115;
	ld.shared.u32 	%r117, [%r2];
	setp.le.u32 	%p24, %r117, %r27;
	@%p24 bra 	$L__BB0_48;
	st.shared.u32 	[%r2], %r27;
$L__BB0_48:
	bar.sync 	0;
	ld.shared.u32 	%r118, [%r1+96];
	ld.shared.u32 	%r119, [%r3+3072];
	add.s32 	%r28, %r119, %r118;
	ld.shared.u32 	%r120, [%r2];
	setp.le.u32 	%p25, %r120, %r28;
	@%p25 bra 	$L__BB0_50;
	st.shared.u32 	[%r2], %r28;
$L__BB0_50:
	bar.sync 	0;
	ld.shared.u32 	%r121, [%r1+100];
	ld.shared.u32 	%r122, [%r3+3200];
	add.s32 	%r29, %r122, %r121;
	ld.shared.u32 	%r123, [%r2];
	setp.le.u32 	%p26, %r123, %r29;
	@%p26 bra 	$L__BB0_52;
	st.shared.u32 	[%r2], %r29;
$L__BB0_52:
	bar.sync 	0;
	ld.shared.u32 	%r124, [%r1+104];
	ld.shared.u32 	%r125, [%r3+3328];
	add.s32 	%r30, %r125, %r124;
	ld.shared.u32 	%r126, [%r2];
	setp.le.u32 	%p27, %r126, %r30;
	@%p27 bra 	$L__BB0_54;
	st.shared.u32 	[%r2], %r30;
$L__BB0_54:
	bar.sync 	0;
	ld.shared.u32 	%r127, [%r1+108];
	ld.shared.u32 	%r128, [%r3+3456];
	add.s32 	%r31, %r128, %r127;
	ld.shared.u32 	%r129, [%r2];
	setp.le.u32 	%p28, %r129, %r31;
	@%p28 bra 	$L__BB0_56;
	st.shared.u32 	[%r2], %r31;
$L__BB0_56:
	bar.sync 	0;
	ld.shared.u32 	%r130, [%r1+112];
	ld.shared.u32 	%r131, [%r3+3584];
	add.s32 	%r32, %r131, %r130;
	ld.shared.u32 	%r132, [%r2];
	setp.le.u32 	%p29, %r132, %r32;
	@%p29 bra 	$L__BB0_58;
	st.shared.u32 	[%r2], %r32;
$L__BB0_58:
	bar.sync 	0;
	ld.shared.u32 	%r133, [%r1+116];
	ld.shared.u32 	%r134, [%r3+3712];
	add.s32 	%r33, %r134, %r133;
	ld.shared.u32 	%r135, [%r2];
	setp.le.u32 	%p30, %r135, %r33;
	@%p30 bra 	$L__BB0_60;
	st.shared.u32 	[%r2], %r33;
$L__BB0_60:
	bar.sync 	0;
	ld.shared.u32 	%r136, [%r1+120];
	ld.shared.u32 	%r137, [%r3+3840];
	add.s32 	%r34, %r137, %r136;
	ld.shared.u32 	%r138, [%r2];
	setp.le.u32 	%p31, %r138, %r34;
	@%p31 bra 	$L__BB0_62;
	st.shared.u32 	[%r2], %r34;
$L__BB0_62:
	bar.sync 	0;
	ld.shared.u32 	%r139, [%r1+124];
	ld.shared.u32 	%r140, [%r3+3968];
	add.s32 	%r35, %r140, %r139;
	ld.shared.u32 	%r141, [%r2];
	setp.le.u32 	%p32, %r141, %r35;
	@%p32 bra 	$L__BB0_64;
	st.shared.u32 	[%r2], %r35;
$L__BB0_64:
	bar.sync 	0;
	ld.shared.u32 	%r142, [%r2];
	st.global.u32 	[%rd1], %r142;
	ret;

}
	// .globl	_Z14cal_phase2_rowi
.visible .entry _Z14cal_phase2_rowi(
	.param .u32 _Z14cal_phase2_rowi_param_0
)
{
	.reg .pred 	%p<34>;
	.reg .b32 	%r<153>;
	.reg .b64 	%rd<7>;
	// demoted variable
	.shared .align 4 .b8 _ZZ14cal_phase2_rowiE10block_dist[4096];
	// demoted variable
	.shared .align 4 .b8 _ZZ14cal_phase2_rowiE10pivot_dist[4096];
	ld.param.u32 	%r38, [_Z14cal_phase2_rowi_param_0];
	shl.b32 	%r1, %r38, 5;
	mov.u32 	%r2, %ctaid.x;
	setp.eq.s32 	%p1, %r2, %r38;
	@%p1 bra 	$L__BB1_66;
	mov.u32 	%r39, %tid.x;
	mov.u32 	%r40, %tid.y;
	ld.const.u32 	%r41, [pitch];
	add.s32 	%r42, %r1, %r40;
	mul.lo.s32 	%r43, %r42, %r41;
	shl.b32 	%r44, %r2, 5;
	add.s32 	%r45, %r44, %r39;
	add.s32 	%r46, %r45, %r43;
	add.s32 	%r47, %r1, %r39;
	add.s32 	%r48, %r47, %r43;
	ld.const.u64 	%rd2, [Dist];
	cvta.to.global.u64 	%rd3, %rd2;
	mul.wide.s32 	%rd4, %r46, 4;
	add.s64 	%rd1, %rd3, %rd4;
	ld.global.u32 	%r49, [%rd1];
	shl.b32 	%r50, %r40, 7;
	mov.u32 	%r51, _ZZ14cal_phase2_rowiE10block_dist;
	shl.b32 	%r52, %r39, 2;
	add.s32 	%r5, %r51, %r52;
	add.s32 	%r3, %r5, %r50;
	st.shared.u32 	[%r3], %r49;
	mul.wide.s32 	%rd5, %r48, 4;
	add.s64 	%rd6, %rd3, %rd5;
	ld.global.u32 	%r53, [%rd6];
	mov.u32 	%r54, _ZZ14cal_phase2_rowiE10pivot_dist;
	add.s32 	%r4, %r54, %r50;
	add.s32 	%r55, %r4, %r52;
	st.shared.u32 	[%r55], %r53;
	bar.sync 	0;
	ld.shared.u32 	%r56, [%r4];
	ld.shared.u32 	%r57, [%r5];
	add.s32 	%r6, %r57, %r56;
	ld.shared.u32 	%r58, [%r3];
	setp.le.u32 	%p2, %r58, %r6;
	@%p2 bra 	$L__BB1_3;
	st.shared.u32 	[%r3], %r6;
$L__BB1_3:
	bar.sync 	0;
	ld.shared.u32 	%r59, [%r4+4];
	ld.shared.u32 	%r60, [%r5+128];
	add.s32 	%r7, %r60, %r59;
	ld.shared.u32 	%r61, [%r3];
	setp.le.u32 	%p3, %r61, %r7;
	@%p3 bra 	$L__BB1_5;
	st.shared.u32 	[%r3], %r7;
$L__BB1_5:
	bar.sync 	0;
	ld.shared.u32 	%r62, [%r4+8];
	ld.shared.u32 	%r63, [%r5+256];
	add.s32 	%r8, %r63, %r62;
	ld.shared.u32 	%r64, [%r3];
	setp.le.u32 	%p4, %r64, %r8;
	@%p4 bra 	$L__BB1_7;
	st.shared.u32 	[%r3], %r8;
$L__BB1_7:
	bar.sync 	0;
	ld.shared.u32 	%r65, [%r4+12];
	ld.shared.u32 	%r66, [%r5+384];
	add.s32 	%r9, %r66, %r65;
	ld.shared.u32 	%r67, [%r3];
	setp.le.u32 	%p5, %r67, %r9;
	@%p5 bra 	$L__BB1_9;
	st.shared.u32 	[%r3], %r9;
$L__BB1_9:
	bar.sync 	0;
	ld.shared.u32 	%r68, [%r4+16];
	ld.shared.u32 	%r69, [%r5+512];
	add.s32 	%r10, %r69, %r68;
	ld.shared.u32 	%r70, [%r3];
	setp.le.u32 	%p6, %r70, %r10;
	@%p6 bra 	$L__BB1_11;
	st.shared.u32 	[%r3], %r10;
$L__BB1_11:
	bar.sync 	0;
	ld.shared.u32 	%r71, [%r4+20];
	ld.shared.u32 	%r72, [%r5+640];
	add.s32 	%r11, %r72, %r71;
	ld.shared.u32 	%r73, [%r3];
	setp.le.u32 	%p7, %r73, %r11;
	@%p7 bra 	$L__BB1_13;
	st.shared.u32 	[%r3], %r11;
$L__BB1_13:
	bar.sync 	0;
	ld.shared.u32 	%r74, [%r4+24];
	ld.shared.u32 	%r75, [%r5+768];
	add.s32 	%r12, %r75, %r74;
	ld.shared.u32 	%r76, [%r3];
	setp.le.u32 	%p8, %r76, %r12;
	@%p8 bra 	$L__BB1_15;
	st.shared.u32 	[%r3], %r12;
$L__BB1_15:
	bar.sync 	0;
	ld.shared.u32 	%r77, [%r4+28];
	ld.shared.u32 	%r78, [%r5+896];
	add.s32 	%r13, %r78, %r77;
	ld.shared.u32 	%r79, [%r3];
	setp.le.u32 	%p9, %r79, %r13;
	@%p9 bra 	$L__BB1_17;
	st.shared.u32 	[%r3], %r13;
$L__BB1_17:
	bar.sync 	0;
	ld.shared.u32 	%r80, [%r4+32];
	ld.shared.u32 	%r81, [%r5+1024];
	add.s32 	%r14, %r81, %r80;
	ld.shared.u32 	%r82, [%r3];
	setp.le.u32 	%p10, %r82, %r14;
	@%p10 bra 	$L__BB1_19;
	st.shared.u32 	[%r3], %r14;
$L__BB1_19:
	bar.sync 	0;
	ld.shared.u32 	%r83, [%r4+36];
	ld.shared.u32 	%r84, [%r5+1152];
	add.s32 	%r15, %r84, %r83;
	ld.shared.u32 	%r85, [%r3];
	setp.le.u32 	%p11, %r85, %r15;
	@%p11 bra 	$L__BB1_21;
	st.shared.u32 	[%r3], %r15;
$L__BB1_21:
	bar.sync 	0;
	ld.shared.u32 	%r86, [%r4+40];
	ld.shared.u32 	%r87, [%r5+1280];
	add.s32 	%r16, %r87, %r86;
	ld.shared.u32 	%r88, [%r3];
	setp.le.u32 	%p12, %r88, %r16;
	@%p12 bra 	$L__BB1_23;
	st.shared.u32 	[%r3], %r16;
$L__BB1_23:
	bar.sync 	0;
	ld.shared.u32 	%r89, [%r4+44];
	ld.shared.u32 	%r90, [%r5+1408];
	add.s32 	%r17, %r90, %r89;
	ld.shared.u32 	%r91, [%r3];
	setp.le.u32 	%p13, %r91, %r17;
	@%p13 bra 	$L__BB1_25;
	st.shared.u32 	[%r3], %r17;
$L__BB1_25:
	bar.sync 	0;
	ld.shared.u32 	%r92, [%r4+48];
	ld.shared.u32 	%r93, [%r5+1536];
	add.s32 	%r18, %r93, %r92;
	ld.shared.u32 	%r94, [%r3];
	setp.le.u32 	%p14, %r94, %r18;
	@%p14 bra 	$L__BB1_27;
	st.shared.u32 	[%r3], %r18;
$L__BB1_27:
	bar.sync 	0;
	ld.shared.u32 	%r95, [%r4+52];
	ld.shared.u32 	%r96, [%r5+1664];
	add.s32 	%r19, %r96, %r95;
	ld.shared.u32 	%r97, [%r3];
	setp.le.u32 	%p15, %r97, %r19;
	@%p15 bra 	$L__BB1_29;
	st.shared.u32 	[%r3], %r19;
$L__BB1_29:
	bar.sync 	0;
	ld.shared.u32 	%r98, [%r4+56];
	ld.shared.u32 	%r99, [%r5+1792];
	add.s32 	%r20, %r99, %r98;
	ld.shared.u32 	%r100, [%r3];
	setp.le.u32 	%p16, %r100, %r20;
	@%p16 bra 	$L__BB1_31;
	st.shared.u32 	[%r3], %r20;
$L__BB1_31:
	bar.sync 	0;
	ld.shared.u32 	%r101, [%r4+60];
	ld.shared.u32 	%r102, [%r5+1920];
	add.s32 	%r21, %r102, %r101;
	ld.shared.u32 	%r103, [%r3];
	setp.le.u32 	%p17, %r103, %r21;
	@%p17 bra 	$L__BB1_33;
	st.shared.u32 	[%r3], %r21;
$L__BB1_33:
	bar.sync 	0;
	ld.shared.u32 	%r104, [%r4+64];
	ld.shared.u32 	%r105, [%r5+2048];
	add.s32 	%r22, %r105, %r104;
	ld.shared.u32 	%r106, [%r3];
	setp.le.u32 	%p18, %r106, %r22;
	@%p18 bra 	$L__BB1_35;
	st.shared.u32 	[%r3], %r22;
$L__BB1_35:
	bar.sync 	0;
	ld.shared.u32 	%r107, [%r4+68];
	ld.shared.u32 	%r108, [%r5+2176];
	add.s32 	%r23, %r108, %r107;
	ld.shared.u32 	%r109, [%r3];
	setp.le.u32 	%p19, %r109, %r23;
	@%p19 bra 	$L__BB1_37;
	st.shared.u32 	[%r3], %r23;
$L__BB1_37:
	bar.sync 	0;
	ld.shared.u32 	%r110, [%r4+72];
	ld.shared.u32 	%r111, [%r5+2304];
	add.s32 	%r24, %r111, %r110;
	ld.shared.u32 	%r112, [%r3];
	setp.le.u32 	%p20, %r112, %r24;
	@%p20 bra 	$L__BB1_39;
	st.shared.u32 	[%r3], %r24;
$L__BB1_39:
	bar.sync 	0;
	ld.shared.u32 	%r113, [%r4+76];
	ld.shared.u32 	%r114, [%r5+2432];
	add.s32 	%r25, %r114, %r113;
	ld.shared.u32 	%r115, [%r3];
	setp.le.u32 	%p21, %r115, %r25;
	@%p21 bra 	$L__BB1_41;
	st.shared.u32 	[%r3], %r25;
$L__BB1_41:
	bar.sync 	0;
	ld.shared.u32 	%r116, [%r4+80];
	ld.shared.u32 	%r117, [%r5+2560];
	add.s32 	%r26, %r117, %r116;
	ld.shared.u32 	%r118, [%r3];
	setp.le.u32 	%p22, %r118, %r26;
	@%p22 bra 	$L__BB1_43;
	st.shared.u32 	[%r3], %r26;
$L__BB1_43:
	bar.sync 	0;
	ld.shared.u32 	%r119, [%r4+84];
	ld.shared.u32 	%r120, [%r5+2688];
	add.s32 	%r27, %r120, %r119;
	ld.shared.u32 	%r121, [%r3];
	setp.le.u32 	%p23, %r121, %r27;
	@%p23 bra 	$L__BB1_45;
	st.shared.u32 	[%r3], %r27;
$L__BB1_45:
	bar.sync 	0;
	ld.shared.u32 	%r122, [%r4+88];
	ld.shared.u32 	%r123, [%r5+2816];
	add.s32 	%r28, %r123, %r122;
	ld.shared.u32 	%r124, [%r3];
	setp.le.u32 	%p24, %r124, %r28;
	@%p24 bra 	$L__BB1_47;
	st.shared.u32 	[%r3], %r28;
$L__BB1_47:
	bar.sync 	0;
	ld.shared.u32 	%r125, [%r4+92];
	ld.shared.u32 	%r126, [%r5+2944];
	add.s32 	%r29, %r126, %r125;
	ld.shared.u32 	%r127, [%r3];
	setp.le.u32 	%p25, %r127, %r29;
	@%p25 bra 	$L__BB1_49;
	st.shared.u32 	[%r3], %r29;
$L__BB1_49:
	bar.sync 	0;
	ld.shared.u32 	%r128, [%r4+96];
	ld.shared.u32 	%r129, [%r5+3072];
	add.s32 	%r30, %r129, %r128;
	ld.shared.u32 	%r130, [%r3];
	setp.le.u32 	%p26, %r130, %r30;
	@%p26 bra 	$L__BB1_51;
	st.shared.u32 	[%r3], %r30;
$L__BB1_51:
	bar.sync 	0;
	ld.shared.u32 	%r131, [%r4+100];
	ld.shared.u32 	%r132, [%r5+3200];
	add.s32 	%r31, %r132, %r131;
	ld.shared.u32 	%r133, [%r3];
	setp.le.u32 	%p27, %r133, %r31;
	@%p27 bra 	$L__BB1_53;
	st.shared.u32 	[%r3], %r31;
$L__BB1_53:
	bar.sync 	0;
	ld.shared.u32 	%r134, [%r4+104];
	ld.shared.u32 	%r135, [%r5+3328];
	add.s32 	%r32, %r135, %r134;
	ld.shared.u32 	%r136, [%r3];
	setp.le.u32 	%p28, %r136, %r32;
	@%p28 bra 	$L__BB1_55;
	st.shared.u32 	[%r3], %r32;
$L__BB1_55:
	bar.sync 	0;
	ld.shared.u32 	%r137, [%r4+108];
	ld.shared.u32 	%r138, [%r5+3456];
	add.s32 	%r33, %r138, %r137;
	ld.shared.u32 	%r139, [%r3];
	setp.le.u32 	%p29, %r139, %r33;
	@%p29 bra 	$L__BB1_57;
	st.shared.u32 	[%r3], %r33;
$L__BB1_57:
	bar.sync 	0;
	ld.shared.u32 	%r140, [%r4+112];
	ld.shared.u32 	%r141, [%r5+3584];
	add.s32 	%r34, %r141, %r140;
	ld.shared.u32 	%r142, [%r3];
	setp.le.u32 	%p30, %r142, %r34;
	@%p30 bra 	$L__BB1_59;
	st.shared.u32 	[%r3], %r34;
$L__BB1_59:
	bar.sync 	0;
	ld.shared.u32 	%r143, [%r4+116];
	ld.shared.u32 	%r144, [%r5+3712];
	add.s32 	%r35, %r144, %r143;
	ld.shared.u32 	%r145, [%r3];
	setp.le.u32 	%p31, %r145, %r35;
	@%p31 bra 	$L__BB1_61;
	st.shared.u32 	[%r3], %r35;
$L__BB1_61:
	bar.sync 	0;
	ld.shared.u32 	%r146, [%r4+120];
	ld.shared.u32 	%r147, [%r5+3840];
	add.s32 	%r36, %r147, %r146;
	ld.shared.u32 	%r148, [%r3];
	setp.le.u32 	%p32, %r148, %r36;
	@%p32 bra 	$L__BB1_63;
	st.shared.u32 	[%r3], %r36;
$L__BB1_63:
	bar.sync 	0;
	ld.shared.u32 	%r149, [%r4+124];
	ld.shared.u32 	%r150, [%r5+3968];
	add.s32 	%r37, %r150, %r149;
	ld.shared.u32 	%r151, [%r3];
	setp.le.u32 	%p33, %r151, %r37;
	@%p33 bra 	$L__BB1_65;
	st.shared.u32 	[%r3], %r37;
$L__BB1_65:
	bar.sync 	0;
	ld.shared.u32 	%r152, [%r3];
	st.global.u32 	[%rd1], %r152;
$L__BB1_66:
	ret;

}
	// .globl	_Z14cal_phase2_coli
.visible .entry _Z14cal_phase2_coli(
	.param .u32 _Z14cal_phase2_coli_param_0
)
{
	.reg .pred 	%p<34>;
	.reg .b32 	%r<152>;
	.reg .b64 	%rd<7>;
	// demoted variable
	.shared .align 4 .b8 _ZZ14cal_phase2_coliE10block_dist[4096];
	// demoted variable
	.shared .align 4 .b8 _ZZ14cal_phase2_coliE10pivot_dist[4096];
	ld.param.u32 	%r38, [_Z14cal_phase2_coli_param_0];
	shl.b32 	%r1, %r38, 5;
	mov.u32 	%r2, %ctaid.x;
	setp.eq.s32 	%p1, %r2, %r38;
	@%p1 bra 	$L__BB2_66;
	mov.u32 	%r39, %tid.x;
	mov.u32 	%r40, %tid.y;
	add.s32 	%r41, %r1, %r39;
	ld.const.u32 	%r42, [pitch];
	add.s32 	%r43, %r1, %r40;
	shl.b32 	%r44, %r2, 5;
	add.s32 	%r45, %r44, %r40;
	mad.lo.s32 	%r46, %r45, %r42, %r41;
	mad.lo.s32 	%r47, %r43, %r42, %r41;
	ld.const.u64 	%rd2, [Dist];
	cvta.to.global.u64 	%rd3, %rd2;
	mul.wide.s32 	%rd4, %r46, 4;
	add.s64 	%rd1, %rd3, %rd4;
	ld.global.u32 	%r48, [%rd1];
	shl.b32 	%r49, %r40, 7;
	mov.u32 	%r50, _ZZ14cal_phase2_coliE10block_dist;
	add.s32 	%r3, %r50, %r49;
	shl.b32 	%r51, %r39, 2;
	add.s32 	%r4, %r3, %r51;
	st.shared.u32 	[%r4], %r48;
	mul.wide.s32 	%rd5, %r47, 4;
	add.s64 	%rd6, %rd3, %rd5;
	ld.global.u32 	%r52, [%rd6];
	mov.u32 	%r53, _ZZ14cal_phase2_coliE10pivot_dist;
	add.s32 	%r5, %r53, %r51;
	add.s32 	%r54, %r5, %r49;
	st.shared.u32 	[%r54], %r52;
	bar.sync 	0;
	ld.shared.u32 	%r55, [%r3];
	ld.shared.u32 	%r56, [%r5];
	add.s32 	%r6, %r56, %r55;
	ld.shared.u32 	%r57, [%r4];
	setp.le.u32 	%p2, %r57, %r6;
	@%p2 bra 	$L__BB2_3;
	st.shared.u32 	[%r4], %r6;
$L__BB2_3:
	bar.sync 	0;
	ld.shared.u32 	%r58, [%r3+4];
	ld.shared.u32 	%r59, [%r5+128];
	add.s32 	%r7, %r59, %r58;
	ld.shared.u32 	%r60, [%r4];
	setp.le.u32 	%p3, %r60, %r7;
	@%p3 bra 	$L__BB2_5;
	st.shared.u32 	[%r4], %r7;
$L__BB2_5:
	bar.sync 	0;
	ld.shared.u32 	%r61, [%r3+8];
	ld.shared.u32 	%r62, [%r5+256];
	add.s32 	%r8, %r62, %r61;
	ld.shared.u32 	%r63, [%r4];
	setp.le.u32 	%p4, %r63, %r8;
	@%p4 bra 	$L__BB2_7;
	st.shared.u32 	[%r4], %r8;
$L__BB2_7:
	bar.sync 	0;
	ld.shared.u32 	%r64, [%r3+12];
	ld.shared.u32 	%r65, [%r5+384];
	add.s32 	%r9, %r65, %r64;
	ld.shared.u32 	%r66, [%r4];
	setp.le.u32 	%p5, %r66, %r9;
	@%p5 bra 	$L__BB2_9;
	st.shared.u32 	[%r4], %r9;
$L__BB2_9:
	bar.sync 	0;
	ld.shared.u32 	%r67, [%r3+16];
	ld.shared.u32 	%r68, [%r5+512];
	add.s32 	%r10, %r68, %r67;
	ld.shared.u32 	%r69, [%r4];
	setp.le.u32 	%p6, %r69, %r10;
	@%p6 bra 	$L__BB2_11;
	st.shared.u32 	[%r4], %r10;
$L__BB2_11:
	bar.sync 	0;
	ld.shared.u32 	%r70, [%r3+20];
	ld.shared.u32 	%r71, [%r5+640];
	add.s32 	%r11, %r71, %r70;
	ld.shared.u32 	%r72, [%r4];
	setp.le.u32 	%p7, %r72, %r11;
	@%p7 bra 	$L__BB2_13;
	st.shared.u32 	[%r4], %r11;
$L__BB2_13:
	bar.sync 	0;
	ld.shared.u32 	%r73, [%r3+24];
	ld.shared.u32 	%r74, [%r5+768];
	add.s32 	%r12, %r74, %r73;
	ld.shared.u32 	%r75, [%r4];
	setp.le.u32 	%p8, %r75, %r12;
	@%p8 bra 	$L__BB2_15;
	st.shared.u32 	[%r4], %r12;
$L__BB2_15:
	bar.sync 	0;
	ld.shared.u32 	%r76, [%r3+28];
	ld.shared.u32 	%r77, [%r5+896];
	add.s32 	%r13, %r77, %r76;
	ld.shared.u32 	%r78, [%r4];
	setp.le.u32 	%p9, %r78, %r13;
	@%p9 bra 	$L__BB2_17;
	st.shared.u32 	[%r4], %r13;
$L__BB2_17:
	bar.sync 	0;
	ld.shared.u32 	%r79, [%r3+32];
	ld.shared.u32 	%r80, [%r5+1024];
	add.s32 	%r14, %r80, %r79;
	ld.shared.u32 	%r81, [%r4];
	setp.le.u32 	%p10, %r81, %r14;
	@%p10 bra 	$L__BB2_19;
	st.shared.u32 	[%r4], %r14;
$L__BB2_19:
	bar.sync 	0;
	ld.shared.u32 	%r82, [%r3+36];
	ld.shared.u32 	%r83, [%r5+1152];
	add.s32 	%r15, %r83, %r82;
	ld.shared.u32 	%r84, [%r4];
	setp.le.u32 	%p11, %r84, %r15;
	@%p11 bra 	$L__BB2_21;
	st.shared.u32 	[%r4], %r15;
$L__BB2_21:
	bar.sync 	0;
	ld.shared.u32 	%r85, [%r3+40];
	ld.shared.u32 	%r86, [%r5+1280];
	add.s32 	%r16, %r86, %r85;
	ld.shared.u32 	%r87, [%r4];
	setp.le.u32 	%p12, %r87, %r16;
	@%p12 bra 	$L__BB2_23;
	st.shared.u32 	[%r4], %r16;
$L__BB2_23:
	bar.sync 	0;
	ld.shared.u32 	%r88, [%r3+44];
	ld.shared.u32 	%r89, [%r5+1408];
	add.s32 	%r17, %r89, %r88;
	ld.shared.u32 	%r90, [%r4];
	setp.le.u32 	%p13, %r90, %r17;
	@%p13 bra 	$L__BB2_25;
	st.shared.u32 	[%r4], %r17;
$L__BB2_25:
	bar.sync 	0;
	ld.shared.u32 	%r91, [%r3+48];
	ld.shared.u32 	%r92, [%r5+1536];
	add.s32 	%r18, %r92, %r91;
	ld.shared.u32 	%r93, [%r4];
	setp.le.u32 	%p14, %r93, %r18;
	@%p14 bra 	$L__BB2_27;
	st.shared.u32 	[%r4], %r18;
$L__BB2_27:
	bar.sync 	0;
	ld.shared.u32 	%r94, [%r3+52];
	ld.shared.u32 	%r95, [%r5+1664];
	add.s32 	%r19, %r95, %r94;
	ld.shared.u32 	%r96, [%r4];
	setp.le.u32 	%p15, %r96, %r19;
	@%p15 bra 	$L__BB2_29;
	st.shared.u32 	[%r4], %r19;
$L__BB2_29:
	bar.sync 	0;
	ld.shared.u32 	%r97, [%r3+56];
	ld.shared.u32 	%r98, [%r5+1792];
	add.s32 	%r20, %r98, %r97;
	ld.shared.u32 	%r99, [%r4];
	setp.le.u32 	%p16, %r99, %r20;
	@%p16 bra 	$L__BB2_31;
	st.shared.u32 	[%r4], %r20;
$L__BB2_31:
	bar.sync 	0;
	ld.shared.u32 	%r100, [%r3+60];
	ld.shared.u32 	%r101, [%r5+1920];
	add.s32 	%r21, %r101, %r100;
	ld.shared.u32 	%r102, [%r4];
	setp.le.u32 	%p17, %r102, %r21;
	@%p17 bra 	$L__BB2_33;
	st.shared.u32 	[%r4], %r21;
$L__BB2_33:
	bar.sync 	0;
	ld.shared.u32 	%r103, [%r3+64];
	ld.shared.u32 	%r104, [%r5+2048];
	add.s32 	%r22, %r104, %r103;
	ld.shared.u32 	%r105, [%r4];
	setp.le.u32 	%p18, %r105, %r22;
	@%p18 bra 	$L__BB2_35;
	st.shared.u32 	[%r4], %r22;
$L__BB2_35:
	bar.sync 	0;
	ld.shared.u32 	%r106, [%r3+68];
	ld.shared.u32 	%r107, [%r5+2176];
	add.s32 	%r23, %r107, %r106;
	ld.shared.u32 	%r108, [%r4];
	setp.le.u32 	%p19, %r108, %r23;
	@%p19 bra 	$L__BB2_37;
	st.shared.u32 	[%r4], %r23;
$L__BB2_37:
	bar.sync 	0;
	ld.shared.u32 	%r109, [%r3+72];
	ld.shared.u32 	%r110, [%r5+2304];
	add.s32 	%r24, %r110, %r109;
	ld.shared.u32 	%r111, [%r4];
	setp.le.u32 	%p20, %r111, %r24;
	@%p20 bra 	$L__BB2_39;
	st.shared.u32 	[%r4], %r24;
$L__BB2_39:
	bar.sync 	0;
	ld.shared.u32 	%r112, [%r3+76];
	ld.shared.u32 	%r113, [%r5+2432];
	add.s32 	%r25, %r113, %r112;
	ld.shared.u32 	%r114, [%r4];
	setp.le.u32 	%p21, %r114, %r25;
	@%p21 bra 	$L__BB2_41;
	st.shared.u32 	[%r4], %r25;
$L__BB2_41:
	bar.sync 	0;
	ld.shared.u32 	%r115, [%r3+80];
	ld.shared.u32 	%r116, [%r5+2560];
	add.s32 	%r26, %r116, %r115;
	ld.shared.u32 	%r117, [%r4];
	setp.le.u32 	%p22, %r117, %r26;
	@%p22 bra 	$L__BB2_43;
	st.shared.u32 	[%r4], %r26;
$L__BB2_43:
	bar.sync 	0;
	ld.shared.u32 	%r118, [%r3+84];
	ld.shared.u32 	%r119, [%r5+2688];
	add.s32 	%r27, %r119, %r118;
	ld.shared.u32 	%r120, [%r4];
	setp.le.u32 	%p23, %r120, %r27;
	@%p23 bra 	$L__BB2_45;
	st.shared.u32 	[%r4], %r27;
$L__BB2_45:
	bar.sync 	0;
	ld.shared.u32 	%r121, [%r3+88];
	ld.shared.u32 	%r122, [%r5+2816];
	add.s32 	%r28, %r122, %r121;
	ld.shared.u32 	%r123, [%r4];
	setp.le.u32 	%p24, %r123, %r28;
	@%p24 bra 	$L__BB2_47;
	st.shared.u32 	[%r4], %r28;
$L__BB2_47:
	bar.sync 	0;
	ld.shared.u32 	%r124, [%r3+92];
	ld.shared.u32 	%r125, [%r5+2944];
	add.s32 	%r29, %r125, %r124;
	ld.shared.u32 	%r126, [%r4];
	setp.le.u32 	%p25, %r126, %r29;
	@%p25 bra 	$L__BB2_49;
	st.shared.u32 	[%r4], %r29;
$L__BB2_49:
	bar.sync 	0;
	ld.shared.u32 	%r127, [%r3+96];
	ld.shared.u32 	%r128, [%r5+3072];
	add.s32 	%r30, %r128, %r127;
	ld.shared.u32 	%r129, [%r4];
	setp.le.u32 	%p26, %r129, %r30;
	@%p26 bra 	$L__BB2_51;
	st.shared.u32 	[%r4], %r30;
$L__BB2_51:
	bar.sync 	0;
	ld.shared.u32 	%r130, [%r3+100];
	ld.shared.u32 	%r131, [%r5+3200];
	add.s32 	%r31, %r131, %r130;
	ld.shared.u32 	%r132, [%r4];
	setp.le.u32 	%p27, %r132, %r31;
	@%p27 bra 	$L__BB2_53;
	st.shared.u32 	[%r4], %r31;
$L__BB2_53:
	bar.sync 	0;
	ld.shared.u32 	%r133, [%r3+104];
	ld.shared.u32 	%r134, [%r5+3328];
	add.s32 	%r32, %r134, %r133;
	ld.shared.u32 	%r135, [%r4];
	setp.le.u32 	%p28, %r135, %r32;
	@%p28 bra 	$L__BB2_55;
	st.shared.u32 	[%r4], %r32;
$L__BB2_55:
	bar.sync 	0;
	ld.shared.u32 	%r136, [%r3+108];
	ld.shared.u32 	%r137, [%r5+3456];
	add.s32 	%r33, %r137, %r136;
	ld.shared.u32 	%r138, [%r4];
	setp.le.u32 	%p29, %r138, %r33;
	@%p29 bra 	$L__BB2_57;
	st.shared.u32 	[%r4], %r33;
$L__BB2_57:
	bar.sync 	0;
	ld.shared.u32 	%r139, [%r3+112];
	ld.shared.u32 	%r140, [%r5+3584];
	add.s32 	%r34, %r140, %r139;
	ld.shared.u32 	%r141, [%r4];
	setp.le.u32 	%p30, %r141, %r34;
	@%p30 bra 	$L__BB2_59;
	st.shared.u32 	[%r4], %r34;
$L__BB2_59:
	bar.sync 	0;
	ld.shared.u32 	%r142, [%r3+116];
	ld.shared.u32 	%r143, [%r5+3712];
	add.s32 	%r35, %r143, %r142;
	ld.shared.u32 	%r144, [%r4];
	setp.le.u32 	%p31, %r144, %r35;
	@%p31 bra 	$L__BB2_61;
	st.shared.u32 	[%r4], %r35;
$L__BB2_61:
	bar.sync 	0;
	ld.shared.u32 	%r145, [%r3+120];
	ld.shared.u32 	%r146, [%r5+3840];
	add.s32 	%r36, %r146, %r145;
	ld.shared.u32 	%r147, [%r4];
	setp.le.u32 	%p32, %r147, %r36;
	@%p32 bra 	$L__BB2_63;
	st.shared.u32 	[%r4], %r36;
$L__BB2_63:
	bar.sync 	0;
	ld.shared.u32 	%r148, [%r3+124];
	ld.shared.u32 	%r149, [%r5+3968];
	add.s32 	%r37, %r149, %r148;
	ld.shared.u32 	%r150, [%r4];
	setp.le.u32 	%p33, %r150, %r37;
	@%p33 bra 	$L__BB2_65;
	st.shared.u32 	[%r4], %r37;
$L__BB2_65:
	bar.sync 	0;
	ld.shared.u32 	%r151, [%r4];
	st.global.u32 	[%rd1], %r151;
$L__BB2_66:
	ret;

}
	// .globl	_Z10cal_phase3i
.visible .entry _Z10cal_phase3i(
	.param .u32 _Z10cal_phase3i_param_0
)
{
	.reg .pred 	%p<4>;
	.reg .b32 	%r<157>;
	.reg .b64 	%rd<9>;
	// demoted variable
	.shared .align 4 .b8 _ZZ10cal_phase3iE10pvRow_dist[4096];
	// demoted variable
	.shared .align 4 .b8 _ZZ10cal_phase3iE10pvCol_dist[4096];
	ld.param.u32 	%r3, [_Z10cal_phase3i_param_0];
	mov.u32 	%r1, %ctaid.y;
	setp.eq.s32 	%p1, %r1, %r3;
	mov.u32 	%r2, %ctaid.x;
	setp.eq.s32 	%p2, %r2, %r3;
	or.pred  	%p3, %p1, %p2;
	@%p3 bra 	$L__BB3_2;
	mov.u32 	%r4, %tid.x;
	mov.u32 	%r5, %tid.y;
	shl.b32 	%r6, %r3, 5;
	shl.b32 	%r7, %r1, 5;
	shl.b32 	%r8, %r2, 5;
	ld.const.u32 	%r9, [pitch];
	add.s32 	%r10, %r6, %r5;
	add.s32 	%r11, %r8, %r4;
	mad.lo.s32 	%r12, %r10, %r9, %r11;
	ld.const.u64 	%rd1, [Dist];
	cvta.to.global.u64 	%rd2, %rd1;
	mul.wide.s32 	%rd3, %r12, 4;
	add.s64 	%rd4, %rd2, %rd3;
	ld.global.u32 	%r13, [%rd4];
	shl.b32 	%r14, %r5, 7;
	mov.u32 	%r15, _ZZ10cal_phase3iE10pvRow_dist;
	shl.b32 	%r16, %r4, 2;
	add.s32 	%r17, %r15, %r16;
	add.s32 	%r18, %r17, %r14;
	st.shared.u32 	[%r18], %r13;
	add.s32 	%r19, %r7, %r5;
	mul.lo.s32 	%r20, %r19, %r9;
	add.s32 	%r21, %r6, %r4;
	add.s32 	%r22, %r21, %r20;
	mul.wide.s32 	%rd5, %r22, 4;
	add.s64 	%rd6, %rd2, %rd5;
	ld.global.u32 	%r23, [%rd6];
	mov.u32 	%r24, _ZZ10cal_phase3iE10pvCol_dist;
	add.s32 	%r25, %r24, %r14;
	add.s32 	%r26, %r25, %r16;
	st.shared.u32 	[%r26], %r23;
	bar.sync 	0;
	add.s32 	%r27, %r11, %r20;
	mul.wide.s32 	%rd7, %r27, 4;
	add.s64 	%rd8, %rd2, %rd7;
	ld.global.u32 	%r28, [%rd8];
	ld.shared.u32 	%r29, [%r25];
	ld.shared.u32 	%r30, [%r17];
	add.s32 	%r31, %r30, %r29;
	min.u32 	%r32, %r28, %r31;
	ld.shared.u32 	%r33, [%r25+4];
	ld.shared.u32 	%r34, [%r17+128];
	add.s32 	%r35, %r34, %r33;
	min.u32 	%r36, %r32, %r35;
	ld.shared.u32 	%r37, [%r25+8];
	ld.shared.u32 	%r38, [%r17+256];
	add.s32 	%r39, %r38, %r37;
	min.u32 	%r40, %r36, %r39;
	ld.shared.u32 	%r41, [%r25+12];
	ld.shared.u32 	%r42, [%r17+384];
	add.s32 	%r43, %r42, %r41;
	min.u32 	%r44, %r40, %r43;
	ld.shared.u32 	%r45, [%r25+16];
	ld.shared.u32 	%r46, [%r17+512];
	add.s32 	%r47, %r46, %r45;
	min.u32 	%r48, %r44, %r47;
	ld.shared.u32 	%r49, [%r25+20];
	ld.shared.u32 	%r50, [%r17+640];
	add.s32 	%r51, %r50, %r49;
	min.u32 	%r52, %r48, %r51;
	ld.shared.u32 	%r53, [%r25+24];
	ld.shared.u32 	%r54, [%r17+768];
	add.s32 	%r55, %r54, %r53;
	min.u32 	%r56, %r52, %r55;
	ld.shared.u32 	%r57, [%r25+28];
	ld.shared.u32 	%r58, [%r17+896];
	add.s32 	%r59, %r58, %r57;
	min.u32 	%r60, %r56, %r59;
	ld.shared.u32 	%r61, [%r25+32];
	ld.shared.u32 	%r62, [%r17+1024];
	add.s32 	%r63, %r62, %r61;
	min.u32 	%r64, %r60, %r63;
	ld.shared.u32 	%r65, [%r25+36];
	ld.shared.u32 	%r66, [%r17+1152];
	add.s32 	%r67, %r66, %r65;
	min.u32 	%r68, %r64, %r67;
	ld.shared.u32 	%r69, [%r25+40];
	ld.shared.u32 	%r70, [%r17+1280];
	add.s32 	%r71, %r70, %r69;
	min.u32 	%r72, %r68, %r71;
	ld.shared.u32 	%r73, [%r25+44];
	ld.shared.u32 	%r74, [%r17+1408];
	add.s32 	%r75, %r74, %r73;
	min.u32 	%r76, %r72, %r75;
	ld.shared.u32 	%r77, [%r25+48];
	ld.shared.u32 	%r78, [%r17+1536];
	add.s32 	%r79, %r78, %r77;
	min.u32 	%r80, %r76, %r79;
	ld.shared.u32 	%r81, [%r25+52];
	ld.shared.u32 	%r82, [%r17+1664];
	add.s32 	%r83, %r82, %r81;
	min.u32 	%r84, %r80, %r83;
	ld.shared.u32 	%r85, [%r25+56];
	ld.shared.u32 	%r86, [%r17+1792];
	add.s32 	%r87, %r86, %r85;
	min.u32 	%r88, %r84, %r87;
	ld.shared.u32 	%r89, [%r25+60];
	ld.shared.u32 	%r90, [%r17+1920];
	add.s32 	%r91, %r90, %r89;
	min.u32 	%r92, %r88, %r91;
	ld.shared.u32 	%r93, [%r25+64];
	ld.shared.u32 	%r94, [%r17+2048];
	add.s32 	%r95, %r94, %r93;
	min.u32 	%r96, %r92, %r95;
	ld.shared.u32 	%r97, [%r25+68];
	ld.shared.u32 	%r98, [%r17+2176];
	add.s32 	%r99, %r98, %r97;
	min.u32 	%r100, %r96, %r99;
	ld.shared.u32 	%r101, [%r25+72];
	ld.shared.u32 	%r102, [%r17+2304];
	add.s32 	%r103, %r102, %r101;
	min.u32 	%r104, %r100, %r103;
	ld.shared.u32 	%r105, [%r25+76];
	ld.shared.u32 	%r106, [%r17+2432];
	add.s32 	%r107, %r106, %r105;
	min.u32 	%r108, %r104, %r107;
	ld.shared.u32 	%r109, [%r25+80];
	ld.shared.u32 	%r110, [%r17+2560];
	add.s32 	%r111, %r110, %r109;
	min.u32 	%r112, %r108, %r111;
	ld.shared.u32 	%r113, [%r25+84];
	ld.shared.u32 	%r114, [%r17+2688];
	add.s32 	%r115, %r114, %r113;
	min.u32 	%r116, %r112, %r115;
	ld.shared.u32 	%r117, [%r25+88];
	ld.shared.u32 	%r118, [%r17+2816];
	add.s32 	%r119, %r118, %r117;
	min.u32 	%r120, %r116, %r119;
	ld.shared.u32 	%r121, [%r25+92];
	ld.shared.u32 	%r122, [%r17+2944];
	add.s32 	%r123, %r122, %r121;
	min.u32 	%r124, %r120, %r123;
	ld.shared.u32 	%r125, [%r25+96];
	ld.shared.u32 	%r126, [%r17+3072];
	add.s32 	%r127, %r126, %r125;
	min.u32 	%r128, %r124, %r127;
	ld.shared.u32 	%r129, [%r25+100];
	ld.shared.u32 	%r130, [%r17+3200];
	add.s32 	%r131, %r130, %r129;
	min.u32 	%r132, %r128, %r131;
	ld.shared.u32 	%r133, [%r25+104];
	ld.shared.u32 	%r134, [%r17+3328];
	add.s32 	%r135, %r134, %r133;
	min.u32 	%r136, %r132, %r135;
	ld.shared.u32 	%r137, [%r25+108];
	ld.shared.u32 	%r138, [%r17+3456];
	add.s32 	%r139, %r138, %r137;
	min.u32 	%r140, %r136, %r139;
	ld.shared.u32 	%r141, [%r25+112];
	ld.shared.u32 	%r142, [%r17+3584];
	add.s32 	%r143, %r142, %r141;
	min.u32 	%r144, %r140, %r143;
	ld.shared.u32 	%r145, [%r25+116];
	ld.shared.u32 	%r146, [%r17+3712];
	add.s32 	%r147, %r146, %r145;
	min.u32 	%r148, %r144, %r147;
	ld.shared.u32 	%r149, [%r25+120];
	ld.shared.u32 	%r150, [%r17+3840];
	add.s32 	%r151, %r150, %r149;
	min.u32 	%r152, %r148, %r151;
	ld.shared.u32 	%r153, [%r25+124];
	ld.shared.u32 	%r154, [%r17+3968];
	add.s32 	%r155, %r154, %r153;
	min.u32 	%r156, %r152, %r155;
	st.global.u32 	[%rd8], %r156;
$L__BB3_2:
	ret;

}
	// .globl	_Z7set_infv
.visible .entry _Z7set_infv()
{
	.reg .b32 	%r<13>;
	.reg .b64 	%rd<5>;

	ld.const.u32 	%r1, [pitch];
	mov.u32 	%r2, %ctaid.y;
	shl.b32 	%r3, %r2, 5;
	mov.u32 	%r4, %tid.y;
	add.s32 	%r5, %r3, %r4;
	mov.u32 	%r6, %ctaid.x;
	shl.b32 	%r7, %r6, 5;
	mov.u32 	%r8, %tid.x;
	add.s32 	%r9, %r7, %r8;
	mad.lo.s32 	%r10, %r5, %r1, %r9;
	ld.const.u64 	%rd1, [Dist];
	cvta.to.global.u64 	%rd2, %rd1;
	mul.wide.s32 	%rd3, %r10, 4;
	add.s64 	%rd4, %rd2, %rd3;
	ld.global.u32 	%r11, [%rd4];
	min.u32 	%r12, %r11, 1000000000;
	st.global.u32 	[%rd4], %r12;
	ret;

}


// ===== COMPILED SASS (sm_100) =====

	.target	sm_100

	.elftype	@"ET_EXEC"


//--------------------- .note.nv.tkinfo           --------------------------
	.section	.note.nv.tkinfo,"",@"SHT_NOTE"
	.sectionflags	@"SHF_NOTE_NV_TKINFO"
	.tkinfo
        /*0018*/ 	.word	0x00000002
        /*0030*/ 	.string	""
        /*0030*/ 	.string	"ptxas"
        /*0030*/ 	.string	"Cuda compilation tools, release 13.0, V13.0.88"
        /*0030*/ 	.string	"Build cuda_13.0.r13.0/compiler.36424714_0"
        /*0030*/ 	.string	"-arch sm_100 -m 64 "



//--------------------- .note.nv.cuinfo           --------------------------
	.section	.note.nv.cuinfo,"",@"SHT_NOTE"
	.sectionflags	@"SHF_NOTE_NV_CUINFO"
        /*0018*/ 	.short	0x0002
        /*001a*/ 	.short	0x0064
        /*001c*/ 	.short	0x0082
	.zero		2


//--------------------- .nv.info                  --------------------------
	.section	.nv.info,"",@"SHT_CUDA_INFO"
	.align	4


	//----- nvinfo : EIATTR_REGCOUNT
	.align		4
        /*0000*/ 	.byte	0x04, 0x2f
        /*0002*/ 	.short	(.L_3 - .L_2)
	.align		4
.L_2:
        /*0004*/ 	.word	index@(_Z10cal_phase1i)
        /*0008*/ 	.word	0x0000000e


	//----- nvinfo : EIATTR_FRAME_SIZE
	.align		4
.L_3:
        /*000c*/ 	.byte	0x04, 0x11
        /*000e*/ 	.short	(.L_5 - .L_4)
	.align		4
.L_4:
        /*0010*/ 	.word	index@(_Z10cal_phase1i)
        /*0014*/ 	.word	0x00000000


	//----- nvinfo : EIATTR_REGCOUNT
	.align		4
.L_5:
        /*0018*/ 	.byte	0x04, 0x2f
        /*001a*/ 	.short	(.L_7 - .L_6)
	.align		4
.L_6:
        /*001c*/ 	.word	index@(_Z14cal_phase2_rowi)
        /*0020*/ 	.word	0x0000000e


	//----- nvinfo : EIATTR_FRAME_SIZE
	.align		4
.L_7:
        /*0024*/ 	.byte	0x04, 0x11
        /*0026*/ 	.short	(.L_9 - .L_8)
	.align		4
.L_8:
        /*0028*/ 	.word	index@(_Z14cal_phase2_rowi)
        /*002c*/ 	.word	0x00000000


	//----- nvinfo : EIATTR_REGCOUNT
	.align		4
.L_9:
        /*0030*/ 	.byte	0x04, 0x2f
        /*0032*/ 	.short	(.L_11 - .L_10)
	.align		4
.L_10:
        /*0034*/ 	.word	index@(_Z14cal_phase2_coli)
        /*0038*/ 	.word	0x0000000e


	//----- nvinfo : EIATTR_FRAME_SIZE
	.align		4
.L_11:
        /*003c*/ 	.byte	0x04, 0x11
        /*003e*/ 	.short	(.L_13 - .L_12)
	.align		4
.L_12:
        /*0040*/ 	.word	index@(_Z14cal_phase2_coli)
        /*0044*/ 	.word	0x00000000


	//----- nvinfo : EIATTR_REGCOUNT
	.align		4
.L_13:
        /*0048*/ 	.byte	0x04, 0x2f
        /*004a*/ 	.short	(.L_15 - .L_14)
	.align		4
.L_14:
        /*004c*/ 	.word	index@(_Z10cal_phase3i)
        /*0050*/ 	.word	0x00000020


	//----- nvinfo : EIATTR_FRAME_SIZE
	.align		4
.L_15:
        /*0054*/ 	.byte	0x04, 0x11
        /*0056*/ 	.short	(.L_17 - .L_16)
	.align		4
.L_16:
        /*0058*/ 	.word	index@(_Z10cal_phase3i)
        /*005c*/ 	.word	0x00000000


	//----- nvinfo : EIATTR_REGCOUNT
	.align		4
.L_17:
        /*0060*/ 	.byte	0x04, 0x2f
        /*0062*/ 	.short	(.L_19 - .L_18)
	.align		4
.L_18:
        /*0064*/ 	.word	index@(_Z7set_infv)
        /*0068*/ 	.word	0x0000000a


	//----- nvinfo : EIATTR_FRAME_SIZE
	.align		4
.L_19:
        /*006c*/ 	.byte	0x04, 0x11
        /*006e*/ 	.short	(.L_21 - .L_20)
	.align		4
.L_20:
        /*0070*/ 	.word	index@(_Z7set_infv)
        /*0074*/ 	.word	0x00000000


	//----- nvinfo : EIATTR_MIN_STACK_SIZE
	.align		4
.L_21:
        /*0078*/ 	.byte	0x04, 0x12
        /*007a*/ 	.short	(.L_23 - .L_22)
	.align		4
.L_22:
        /*007c*/ 	.word	index@(_Z7set_infv)
        /*0080*/ 	.word	0x00000000


	//----- nvinfo : EIATTR_MIN_STACK_SIZE
	.align		4
.L_23:
        /*0084*/ 	.byte	0x04, 0x12
        /*0086*/ 	.short	(.L_25 - .L_24)
	.align		4
.L_24:
        /*0088*/ 	.word	index@(_Z10cal_phase3i)
        /*008c*/ 	.word	0x00000000


	//----- nvinfo : EIATTR_MIN_STACK_SIZE
	.align		4
.L_25:
        /*0090*/ 	.byte	0x04, 0x12
        /*0092*/ 	.short	(.L_27 - .L_26)
	.align		4
.L_26:
        /*0094*/ 	.word	index@(_Z14cal_phase2_coli)
        /*0098*/ 	.word	0x00000000


	//----- nvinfo : EIATTR_MIN_STACK_SIZE
	.align		4
.L_27:
        /*009c*/ 	.byte	0x04, 0x12
        /*009e*/ 	.short	(.L_29 - .L_28)
	.align		4
.L_28:
        /*00a0*/ 	.word	index@(_Z14cal_phase2_rowi)
        /*00a4*/ 	.word	0x00000000


	//----- nvinfo : EIATTR_MIN_STACK_SIZE
	.align		4
.L_29:
        /*00a8*/ 	.byte	0x04, 0x12
        /*00aa*/ 	.short	(.L_31 - .L_30)
	.align		4
.L_30:
        /*00ac*/ 	.word	index@(_Z10cal_phase1i)
        /*00b0*/ 	.word	0x00000000
.L_31:


//--------------------- .nv.compat                --------------------------
	.section	.nv.compat,"",@"SHT_CUDA_COMPAT_INFO"
	.align	4
        /*0000*/ 	.byte	0x02, 0x09, 0x00, 0x00, 0x02, 0x02, 0x01, 0x00, 0x02, 0x05, 0x05, 0x00, 0x03, 0x07, 0x01, 0x01
        /*0010*/ 	.byte	0x02, 0x03, 0x00, 0x00, 0x02, 0x06, 0x01, 0x00, 0x04, 0x0b, 0x08, 0x00, 0x09, 0x00, 0x00, 0x00
        /*0020*/ 	.byte	0x00, 0x00, 0x00, 0x00


//--------------------- .nv.info._Z7set_infv      --------------------------
	.section	.nv.info._Z7set_infv,"",@"SHT_CUDA_INFO"
	.sectionflags	@""
	.align	4


	//----- nvinfo : EIATTR_CUDA_API_VERSION
	.align		4
        /*0000*/ 	.byte	0x04, 0x37
        /*0002*/ 	.short	(.L_33 - .L_32)
.L_32:
        /*0004*/ 	.word	0x00000082


	//----- nvinfo : EIATTR_SPARSE_MMA_MASK
	.align		4
.L_33:
        /*0008*/ 	.byte	0x03, 0x50
        /*000a*/ 	.short	0x0000


	//----- nvinfo : EIATTR_MAXREG_COUNT
	.align		4
        /*000c*/ 	.byte	0x03, 0x1b
        /*000e*/ 	.short	0x00ff


	//----- nvinfo : EIATTR_MERCURY_ISA_VERSION
	.align		4
        /*0010*/ 	.byte	0x03, 0x5f
        /*0012*/ 	.short	0x0101


	//----- nvinfo : EIATTR_VRC_CTA_INIT_COUNT
	.align		4
        /*0014*/ 	.byte	0x02, 0x4a
	.zero		1
	.zero		1


	//----- nvinfo : EIATTR_EXIT_INSTR_OFFSETS
	.align		4
        /*0018*/ 	.byte	0x04, 0x1c
        /*001a*/ 	.short	(.L_35 - .L_34)


	//   ....[0]....
.L_34:
        /*001c*/ 	.word	0x000000f0


	//----- nvinfo : EIATTR_SW_WAR
	.align		4
.L_35:
        /*0020*/ 	.byte	0x04, 0x36
        /*0022*/ 	.short	(.L_37 - .L_36)
.L_36:
        /*0024*/ 	.word	0x00000008
.L_37:


//--------------------- .nv.info._Z10cal_phase3i  --------------------------
	.section	.nv.info._Z10cal_phase3i,"",@"SHT_CUDA_INFO"
	.sectionflags	@""
	.align	4


	//----- nvinfo : EIATTR_CUDA_API_VERSION
	.align		4
        /*0000*/ 	.byte	0x04, 0x37
        /*0002*/ 	.short	(.L_39 - .L_38)
.L_38:
        /*0004*/ 	.word	0x00000082


	//----- nvinfo : EIATTR_KPARAM_INFO
	.align		4
.L_39:
        /*0008*/ 	.byte	0x04, 0x17
        /*000a*/ 	.short	(.L_41 - .L_40)
.L_40:
        /*000c*/ 	.word	0x00000000
        /*0010*/ 	.short	0x0000
        /*0012*/ 	.short	0x0000
        /*0014*/ 	.byte	0x00, 0xf0, 0x11, 0x00


	//----- nvinfo : EIATTR_SPARSE_MMA_MASK
	.align		4
.L_41:
        /*0018*/ 	.byte	0x03, 0x50
        /*001a*/ 	.short	0x0000


	//----- nvinfo : EIATTR_MAXREG_COUNT
	.align		4
        /*001c*/ 	.byte	0x03, 0x1b
        /*001e*/ 	.short	0x00ff


	//----- nvinfo : EIATTR_NUM_BARRIERS
	.align		4
        /*0020*/ 	.byte	0x02, 0x4c
        /*0022*/ 	.byte	0x01
	.zero		1


	//----- nvinfo : EIATTR_MERCURY_ISA_VERSION
	.align		4
        /*0024*/ 	.byte	0x03, 0x5f
        /*0026*/ 	.short	0x0101


	//----- nvinfo : EIATTR_VRC_CTA_INIT_COUNT
	.align		4
        /*0028*/ 	.byte	0x02, 0x4a
	.zero		1
	.zero		1


	//----- nvinfo : EIATTR_EXIT_INSTR_OFFSETS
	.align		4
        /*002c*/ 	.byte	0x04, 0x1c
        /*002e*/ 	.short	(.L_43 - .L_42)


	//   ....[0]....
.L_42:
        /*0030*/ 	.word	0x00000060


	//   ....[1]....
        /*0034*/ 	.word	0x000006e0


	//----- nvinfo : EIATTR_CBANK_PARAM_SIZE
	.align		4
.L_43:
        /*0038*/ 	.byte	0x03, 0x19
        /*003a*/ 	.short	0x0004


	//----- nvinfo : EIATTR_PARAM_CBANK
	.align		4
        /*003c*/ 	.byte	0x04, 0x0a
        /*003e*/ 	.short	(.L_45 - .L_44)
	.align		4
.L_44:
        /*0040*/ 	.word	index@(.nv.constant0._Z10cal_phase3i)
        /*0044*/ 	.short	0x0380
        /*0046*/ 	.short	0x0004


	//----- nvinfo : EIATTR_SW_WAR
	.align		4
.L_45:
        /*0048*/ 	.byte	0x04, 0x36
        /*004a*/ 	.short	(.L_47 - .L_46)
.L_46:
        /*004c*/ 	.word	0x00000008
.L_47:


//--------------------- .nv.info._Z14cal_phase2_coli --------------------------
	.section	.nv.info._Z14cal_phase2_coli,"",@"SHT_CUDA_INFO"
	.sectionflags	@""
	.align	4


	//----- nvinfo : EIATTR_CUDA_API_VERSION
	.align		4
        /*0000*/ 	.byte	0x04, 0x37
        /*0002*/ 	.short	(.L_49 - .L_48)
.L_48:
        /*0004*/ 	.word	0x00000082


	//----- nvinfo : EIATTR_KPARAM_INFO
	.align		4
.L_49:
        /*0008*/ 	.byte	0x04, 0x17
        /*000a*/ 	.short	(.L_51 - .L_50)
.L_50:
        /*000c*/ 	.word	0x00000000
        /*0010*/ 	.short	0x0000
        /*0012*/ 	.short	0x0000
        /*0014*/ 	.byte	0x00, 0xf0, 0x11, 0x00


	//----- nvinfo : EIATTR_SPARSE_MMA_MASK
	.align		4
.L_51:
        /*0018*/ 	.byte	0x03, 0x50
        /*001a*/ 	.short	0x0000


	//----- nvinfo : EIATTR_MAXREG_COUNT
	.align		4
        /*001c*/ 	.byte	0x03, 0x1b
        /*001e*/ 	.short	0x00ff


	//----- nvinfo : EIATTR_NUM_BARRIERS
	.align		4
        /*0020*/ 	.byte	0x02, 0x4c
        /*0022*/ 	.byte	0x01
	.zero		1


	//----- nvinfo : EIATTR_MERCURY_ISA_VERSION
	.align		4
        /*0024*/ 	.byte	0x03, 0x5f
        /*0026*/ 	.short	0x0101


	//----- nvinfo : EIATTR_VRC_CTA_INIT_COUNT
	.align		4
        /*0028*/ 	.byte	0x02, 0x4a
	.zero		1
	.zero		1


	//----- nvinfo : EIATTR_EXIT_INSTR_OFFSETS
	.align		4
        /*002c*/ 	.byte	0x04, 0x1c
        /*002e*/ 	.short	(.L_53 - .L_52)


	//   ....[0]....
.L_52:
        /*0030*/ 	.word	0x00000040


	//   ....[1]....
        /*0034*/ 	.word	0x00001010


	//----- nvinfo : EIATTR_CBANK_PARAM_SIZE
	.align		4
.L_53:
        /*0038*/ 	.byte	0x03, 0x19
        /*003a*/ 	.short	0x0004


	//----- nvinfo : EIATTR_PARAM_CBANK
	.align		4
        /*003c*/ 	.byte	0x04, 0x0a
        /*003e*/ 	.short	(.L_55 - .L_54)
	.align		4
.L_54:
        /*0040*/ 	.word	index@(.nv.constant0._Z14cal_phase2_coli)
        /*0044*/ 	.short	0x0380
        /*0046*/ 	.short	0x0004


	//----- nvinfo : EIATTR_SW_WAR
	.align		4
.L_55:
        /*0048*/ 	.byte	0x04, 0x36
        /*004a*/ 	.short	(.L_57 - .L_56)
.L_56:
        /*004c*/ 	.word	0x00000008
.L_57:


//--------------------- .nv.info._Z14cal_phase2_rowi --------------------------
	.section	.nv.info._Z14cal_phase2_rowi,"",@"SHT_CUDA_INFO"
	.sectionflags	@""
	.align	4


	//----- nvinfo : EIATTR_CUDA_API_VERSION
	.align		4
        /*0000*/ 	.byte	0x04, 0x37
        /*0002*/ 	.short	(.L_59 - .L_58)
.L_58:
        /*0004*/ 	.word	0x00000082


	//----- nvinfo : EIATTR_KPARAM_INFO
	.align		4
.L_59:
        /*0008*/ 	.byte	0x04, 0x17
        /*000a*/ 	.short	(.L_61 - .L_60)
.L_60:
        /*000c*/ 	.word	0x00000000
        /*0010*/ 	.short	0x0000
        /*0012*/ 	.short	0x0000
        /*0014*/ 	.byte	0x00, 0xf0, 0x11, 0x00


	//----- nvinfo : EIATTR_SPARSE_MMA_MASK
	.align		4
.L_61:
        /*0018*/ 	.byte	0x03, 0x50
        /*001a*/ 	.short	0x0000


	//----- nvinfo : EIATTR_MAXREG_COUNT
	.align		4
        /*001c*/ 	.byte	0x03, 0x1b
        /*001e*/ 	.short	0x00ff


	//----- nvinfo : EIATTR_NUM_BARRIERS
	.align		4
        /*0020*/ 	.byte	0x02, 0x4c
        /*0022*/ 	.byte	0x01
	.zero		1


	//----- nvinfo : EIATTR_MERCURY_ISA_VERSION
	.align		4
        /*0024*/ 	.byte	0x03, 0x5f
        /*0026*/ 	.short	0x0101


	//----- nvinfo : EIATTR_VRC_CTA_INIT_COUNT
	.align		4
        /*0028*/ 	.byte	0x02, 0x4a
	.zero		1
	.zero		1


	//----- nvinfo : EIATTR_EXIT_INSTR_OFFSETS
	.align		4
        /*002c*/ 	.byte	0x04, 0x1c
        /*002e*/ 	.short	(.L_63 - .L_62)


	//   ....[0]....
.L_62:
        /*0030*/ 	.word	0x00000040


	//   ....[1]....
        /*0034*/ 	.word	0x00001010


	//----- nvinfo : EIATTR_CBANK_PARAM_SIZE
	.align		4
.L_63:
        /*0038*/ 	.byte	0x03, 0x19
        /*003a*/ 	.short	0x0004


	//----- nvinfo : EIATTR_PARAM_CBANK
	.align		4
        /*003c*/ 	.byte	0x04, 0x0a
        /*003e*/ 	.short	(.L_65 - .L_64)
	.align		4
.L_64:
        /*0040*/ 	.word	index@(.nv.constant0._Z14cal_phase2_rowi)
        /*0044*/ 	.short	0x0380
        /*0046*/ 	.short	0x0004


	//----- nvinfo : EIATTR_SW_WAR
	.align		4
.L_65:
        /*0048*/ 	.byte	0x04, 0x36
        /*004a*/ 	.short	(.L_67 - .L_66)
.L_66:
        /*004c*/ 	.word	0x00000008
.L_67:


//--------------------- .nv.info._Z10cal_phase1i  --------------------------
	.section	.nv.info._Z10cal_phase1i,"",@"SHT_CUDA_INFO"
	.sectionflags	@""
	.align	4


	//----- nvinfo : EIATTR_CUDA_API_VERSION
	.align		4
        /*0000*/ 	.byte	0x04, 0x37
        /*0002*/ 	.short	(.L_69 - .L_68)
.L_68:
        /*0004*/ 	.word	0x00000082


	//----- nvinfo : EIATTR_KPARAM_INFO
	.align		4
.L_69:
        /*0008*/ 	.byte	0x04, 0x17
        /*000a*/ 	.short	(.L_71 - .L_70)
.L_70:
        /*000c*/ 	.word	0x00000000
        /*0010*/ 	.short	0x0000
        /*0012*/ 	.short	0x0000
        /*0014*/ 	.byte	0x00, 0xf0, 0x11, 0x00


	//----- nvinfo : EIATTR_SPARSE_MMA_MASK
	.align		4
.L_71:
        /*0018*/ 	.byte	0x03, 0x50
        /*001a*/ 	.short	0x0000


	//----- nvinfo : EIATTR_MAXREG_COUNT
	.align		4
        /*001c*/ 	.byte	0x03, 0x1b
        /*001e*/ 	.short	0x00ff


	//----- nvinfo : EIATTR_NUM_BARRIERS
	.align		4
        /*0020*/ 	.byte	0x02, 0x4c
        /*0022*/ 	.byte	0x01
	.zero		1


	//----- nvinfo : EIATTR_MERCURY_ISA_VERSION
	.align		4
        /*0024*/ 	.byte	0x03, 0x5f
        /*0026*/ 	.short	0x0101


	//----- nvinfo : EIATTR_VRC_CTA_INIT_COUNT
	.align		4
        /*0028*/ 	.byte	0x02, 0x4a
	.zero		1
	.zero		1


	//----- nvinfo : EIATTR_EXIT_INSTR_OFFSETS
	.align		4
        /*002c*/ 	.byte	0x04, 0x1c
        /*002e*/ 	.short	(.L_73 - .L_72)


	//   ....[0]....
.L_72:
        /*0030*/ 	.word	0x00000f50


	//----- nvinfo : EIATTR_CBANK_PARAM_SIZE
	.align		4
.L_73:
        /*0034*/ 	.byte	0x03, 0x19
        /*0036*/ 	.short	0x0004


	//----- nvinfo : EIATTR_PARAM_CBANK
	.align		4
        /*0038*/ 	.byte	0x04, 0x0a
        /*003a*/ 	.short	(.L_75 - .L_74)
	.align		4
.L_74:
        /*003c*/ 	.word	index@(.nv.constant0._Z10cal_phase1i)
        /*0040*/ 	.short	0x0380
        /*0042*/ 	.short	0x0004


	//----- nvinfo : EIATTR_SW_WAR
	.align		4
.L_75:
        /*0044*/ 	.byte	0x04, 0x36
        /*0046*/ 	.short	(.L_77 - .L_76)
.L_76:
        /*0048*/ 	.word	0x00000008
.L_77:


//--------------------- .nv.callgraph             --------------------------
	.section	.nv.callgraph,"",@"SHT_CUDA_CALLGRAPH"
	.align	4
	.sectionentsize	8
	.align		4
        /*0000*/ 	.word	0x00000000
	.align		4
        /*0004*/ 	.word	0xffffffff
	.align		4
        /*0008*/ 	.word	0x00000000
	.align		4
        /*000c*/ 	.word	0xfffffffe
	.align		4
        /*0010*/ 	.word	0x00000000
	.align		4
        /*0014*/ 	.word	0xfffffffd
	.align		4
        /*0018*/ 	.word	0x00000000
	.align		4
        /*001c*/ 	.word	0xfffffffc


//--------------------- .nv.constant3             --------------------------
	.section	.nv.constant3,"a",@progbits
	.align	8
.nv.constant3:
	.type		Dist,@object
	.size		Dist,(pitch - Dist)
Dist:
	.zero		8
	.type		pitch,@object
	.size		pitch,(.L_1 - pitch)
pitch:
	.zero		8
.L_1:


//--------------------- .text._Z7set_infv         --------------------------
	.section	.text._Z7set_infv,"ax",@progbits
	.align	128
        .global         _Z7set_infv
        .type           _Z7set_infv,@function
        .size           _Z7set_infv,(.L_x_5 - _Z7set_infv)
        .other          _Z7set_infv,@"STO_CUDA_ENTRY STV_DEFAULT"
_Z7set_infv:
.text._Z7set_infv:
[----:B------:R-:W-:Y:S01]  /*0000*/  LDC R1, c[0x0][0x37c] ;  /* 0x0000df00ff017b82 */ /* 0x000fe20000000800 */
[----:B------:R-:W0:Y:S07]  /*0010*/  S2R R0, SR_CTAID.Y ;  /* 0x0000000000007919 */ /* 0x000e2e0000002600 */
[----:B------:R-:W1:Y:S01]  /*0020*/  LDC.64 R2, c[0x3][RZ] ;  /* 0x00c00000ff027b82 */ /* 0x000e620000000a00 */
[----:B------:R-:W2:Y:S01]  /*0030*/  LDCU UR6, c[0x3][0x8] ;  /* 0x00c00100ff0677ac */ /* 0x000ea20008000800 */
[----:B------:R-:W0:Y:S01]  /*0040*/  S2R R5, SR_TID.Y ;  /* 0x0000000000057919 */ /* 0x000e220000002200 */
[----:B------:R-:W3:Y:S01]  /*0050*/  LDCU.64 UR4, c[0x0][0x358] ;  /* 0x00006b00ff0477ac */ /* 0x000ee20008000a00 */
[----:B------:R-:W4:Y:S01]  /*0060*/  S2R R4, SR_CTAID.X ;  /* 0x0000000000047919 */ /* 0x000f220000002500 */
[----:B------:R-:W4:Y:S01]  /*0070*/  S2R R7, SR_TID.X ;  /* 0x0000000000077919 */ /* 0x000f220000002100 */
[----:B0-----:R-:W-:-:S02]  /*0080*/  LEA R0, R0, R5, 0x5 ;  /* 0x0000000500007211 */ /* 0x001fc400078e28ff */
[----:B----4-:R-:W-:-:S05]  /*0090*/  LEA R5, R4, R7, 0x5 ;  /* 0x0000000704057211 */ /* 0x010fca00078e28ff */
[----:B--2---:R-:W-:-:S04]  /*00a0*/  IMAD R5, R0, UR6, R5 ;  /* 0x0000000600057c24 */ /* 0x004fc8000f8e0205 */
[----:B-1----:R-:W-:-:S05]  /*00b0*/  IMAD.WIDE R2, R5, 0x4, R2 ;  /* 0x0000000405027825 */ /* 0x002fca00078e0202 */
[----:B---3--:R-:W2:Y:S02]  /*00c0*/  LDG.E R0, desc[UR4][R2.64] ;  /* 0x0000000402007981 */ /* 0x008ea4000c1e1900 */
[----:B--2---:R-:W-:-:S05]  /*00d0*/  VIMNMX.U32 R5, PT, PT, R0, 0x3b9aca00, PT ;  /* 0x3b9aca0000057848 */ /* 0x004fca0003fe0000 */
[----:B------:R-:W-:Y:S01]  /*00e0*/  STG.E desc[UR4][R2.64], R5 ;  /* 0x0000000502007986 */ /* 0x000fe2000c101904 */
[----:B------:R-:W-:Y:S05]  /*00f0*/  EXIT ;  /* 0x000000000000794d */ /* 0x000fea0003800000 */
.L_x_0:
[----:B------:R-:W-:-:S00]  /*0100*/  BRA `(.L_x_0) ;  /* 0xfffffffc00fc7947 */ /* 0x000fc0000383ffff */
[----:B------:R-:W-:-:S00]  /*0110*/  NOP ;  /* 0x0000000000007918 */ /* 0x000fc00000000000 */
        /* <DEDUP_REMOVED lines=14> */
.L_x_5:


//--------------------- .text._Z10cal_phase3i     --------------------------
	.section	.text._Z10cal_phase3i,"ax",@progbits
	.align	128
        .global         _Z10cal_phase3i
        .type           _Z10cal_phase3i,@function
        .size           _Z10cal_phase3i,(.L_x_6 - _Z10cal_phase3i)
        .other          _Z10cal_phase3i,@"STO_CUDA_ENTRY STV_DEFAULT"
_Z10cal_phase3i:
.text._Z10cal_phase3i:
[----:B------:R-:W-:Y:S01]  /*0000*/  LDC R1, c[0x0][0x37c] ;  /* 0x0000df00ff017b82 */ /* 0x000fe20000000800 */
[----:B------:R-:W0:Y:S07]  /*0010*/  S2R R3, SR_CTAID.X ;  /* 0x0000000000037919 */ /* 0x000e2e0000002500 */
[----:B------:R-:W0:Y:S01]  /*0020*/  LDC R7, c[0x0][0x380] ;  /* 0x0000e000ff077b82 */ /* 0x000e220000000800 */
[----:B------:R-:W1:Y:S01]  /*0030*/  S2R R10, SR_CTAID.Y ;  /* 0x00000000000a7919 */ /* 0x000e620000002600 */
[----:B0-----:R-:W-:-:S04]  /*0040*/  ISETP.NE.AND P0, PT, R3, R7, PT ;  /* 0x000000070300720c */ /* 0x001fc80003f05270 */
[----:B-1----:R-:W-:-:S13]  /*0050*/  ISETP.EQ.OR P0, PT, R10, R7, !P0 ;  /* 0x000000070a00720c */ /* 0x002fda0004702670 */
[----:B------:R-:W-:Y:S05]  /*0060*/  @P0 EXIT ;  /* 0x000000000000094d */ /* 0x000fea0003800000 */
[----:B------:R-:W0:Y:S01]  /*0070*/  S2R R12, SR_TID.X ;  /* 0x00000000000c7919 */ /* 0x000e220000002100 */
[----:B------:R-:W1:Y:S01]  /*0080*/  LDC.64 R28, c[0x3][RZ] ;  /* 0x00c00000ff1c7b82 */ /* 0x000e620000000a00 */
[----:B------:R-:W2:Y:S01]  /*0090*/  LDCU UR7, c[0x3][0x8] ;  /* 0x00c00100ff0777ac */ /* 0x000ea20008000800 */
[----:B------:R-:W3:Y:S01]  /*00a0*/  S2R R13, SR_TID.Y ;  /* 0x00000000000d7919 */ /* 0x000ee20000002200 */
[----:B------:R-:W4:Y:S01]  /*00b0*/  LDCU.64 UR8, c[0x0][0x358] ;  /* 0x00006b00ff0877ac */ /* 0x000f220008000a00 */
[--C-:B0-----:R-:W-:Y:S02]  /*00c0*/  IMAD R3, R3, 0x20, R12.reuse ;  /* 0x0000002003037824 */ /* 0x101fe400078e020c */
[C-C-:B---3--:R-:W-:Y:S02]  /*00d0*/  IMAD R0, R7.reuse, 0x20, R13.reuse ;  /* 0x0000002007007824 */ /* 0x148fe400078e020d */
[----:B------:R-:W-:Y:S02]  /*00e0*/  IMAD R10, R10, 0x20, R13 ;  /* 0x000000200a0a7824 */ /* 0x000fe400078e020d */
[----:B------:R-:W-:-:S02]  /*00f0*/  IMAD R7, R7, 0x20, R12 ;  /* 0x0000002007077824 */ /* 0x000fc400078e020c */
[----:B--2---:R-:W-:Y:S02]  /*0100*/  IMAD R5, R0, UR7, R3 ;  /* 0x0000000700057c24 */ /* 0x004fe4000f8e0203 */
[----:B------:R-:W-:Y:S02]  /*0110*/  IMAD R7, R10, UR7, R7 ;  /* 0x000000070a077c24 */ /* 0x000fe4000f8e0207 */
[----:B-1----:R-:W-:-:S04]  /*0120*/  IMAD.WIDE R4, R5, 0x4, R28 ;  /* 0x0000000405047825 */ /* 0x002fc800078e021c */
[----:B------:R-:W-:Y:S01]  /*0130*/  IMAD.WIDE R6, R7, 0x4, R28 ;  /* 0x0000000407067825 */ /* 0x000fe200078e021c */
[----:B----4-:R-:W2:Y:S04]  /*0140*/  LDG.E R8, desc[UR8][R4.64] ;  /* 0x0000000804087981 */ /* 0x010ea8000c1e1900 */
[----:B------:R-:W3:Y:S01]  /*0150*/  LDG.E R9, desc[UR8][R6.64] ;  /* 0x0000000806097981 */ /* 0x000ee2000c1e1900 */
[----:B------:R-:W0:Y:S01]  /*0160*/  S2UR UR6, SR_CgaCtaId ;  /* 0x00000000000679c3 */ /* 0x000e220000008800 */
[----:B------:R-:W-:Y:S01]  /*0170*/  UMOV UR4, 0x400 ;  /* 0x0000040000047882 */ /* 0x000fe20000000000 */
[----:B------:R-:W-:Y:S01]  /*0180*/  IMAD R11, R10, UR7, R3 ;  /* 0x000000070a0b7c24 */ /* 0x000fe2000f8e0203 */
[----:B------:R-:W-:-:S03]  /*0190*/  UIADD3 UR5, UPT, UPT, UR4, 0x1000, URZ ;  /* 0x0000100004057890 */ /* 0x000fc6000fffe0ff */
[----:B------:R-:W-:Y:S01]  /*01a0*/  IMAD.WIDE R28, R11, 0x4, R28 ;  /* 0x000000040b1c7825 */ /* 0x000fe200078e021c */
[----:B0-----:R-:W-:Y:S02]  /*01b0*/  ULEA UR4, UR6, UR4, 0x18 ;  /* 0x0000000406047291 */ /* 0x001fe4000f8ec0ff */
[----:B------:R-:W-:-:S04]  /*01c0*/  ULEA UR5, UR6, UR5, 0x18 ;  /* 0x0000000506057291 */ /* 0x000fc8000f8ec0ff */
[----:B------:R-:W-:Y:S02]  /*01d0*/  LEA R0, R12, UR4, 0x2 ;  /* 0x000000040c007c11 */ /* 0x000fe4000f8e10ff */
[----:B------:R-:W-:-:S03]  /*01e0*/  LEA R2, R13, UR5, 0x7 ;  /* 0x000000050d027c11 */ /* 0x000fc6000f8e38ff */
[----:B------:R-:W-:Y:S02]  /*01f0*/  IMAD R3, R13, 0x80, R0 ;  /* 0x000000800d037824 */ /* 0x000fe400078e0200 */
[----:B------:R-:W-:-:S03]  /*0200*/  IMAD R10, R12, 0x4, R2 ;  /* 0x000000040c0a7824 */ /* 0x000fc600078e0202 */
[----:B--2---:R-:W-:Y:S04]  /*0210*/  STS [R3], R8 ;  /* 0x0000000803007388 */ /* 0x004fe80000000800 */
[----:B---3--:R-:W-:Y:S01]  /*0220*/  STS [R10], R9 ;  /* 0x000000090a007388 */ /* 0x008fe20000000800 */
[----:B------:R-:W-:Y:S06]  /*0230*/  BAR.SYNC.DEFER_BLOCKING 0x0 ;  /* 0x0000000000007b1d */ /* 0x000fec0000010000 */
[----:B------:R-:W2:Y:S04]  /*0240*/  LDG.E R11, desc[UR8][R28.64] ;  /* 0x000000081c0b7981 */ /* 0x000ea8000c1e1900 */
[----:B------:R-:W-:Y:S04]  /*0250*/  LDS R18, [R0] ;  /* 0x0000000000127984 */ /* 0x000fe80000000800 */
[----:B------:R-:W2:Y:S04]  /*0260*/  LDS.128 R4, [R2] ;  /* 0x0000000002047984 */ /* 0x000ea80000000c00 */
[----:B------:R-:W0:Y:S04]  /*0270*/  LDS R19, [R0+0x80] ;  /* 0x0000800000137984 */ /* 0x000e280000000800 */
[----:B------:R-:W1:Y:S04]  /*0280*/  LDS R17, [R0+0x100] ;  /* 0x0001000000117984 */ /* 0x000e680000000800 */
[----:B------:R-:W3:Y:S04]  /*0290*/  LDS R16, [R0+0x180] ;  /* 0x0001800000107984 */ /* 0x000ee80000000800 */
[----:B------:R-:W-:Y:S04]  /*02a0*/  LDS R27, [R0+0x200] ;  /* 0x00020000001b7984 */ /* 0x000fe80000000800 */
[----:B------:R-:W4:Y:S04]  /*02b0*/  LDS.128 R12, [R2+0x10] ;  /* 0x00001000020c7984 */ /* 0x000f280000000c00 */
[----:B------:R-:W5:Y:S04]  /*02c0*/  LDS R22, [R0+0x280] ;  /* 0x0002800000167984 */ /* 0x000f680000000800 */
[----:B------:R-:W5:Y:S04]  /*02d0*/  LDS R25, [R0+0x300] ;  /* 0x0003000000197984 */ /* 0x000f680000000800 */
[----:B------:R-:W5:Y:S04]  /*02e0*/  LDS R24, [R0+0x380] ;  /* 0x0003800000187984 */ /* 0x000f680000000800 */
[----:B------:R-:W-:Y:S04]  /*02f0*/  LDS R3, [R0+0x400] ;  /* 0x0004000000037984 */ /* 0x000fe80000000800 */
[----:B------:R-:W-:Y:S04]  /*0300*/  LDS R21, [R0+0x500] ;  /* 0x0005000000157984 */ /* 0x000fe80000000800 */
[----:B------:R-:W-:Y:S04]  /*0310*/  LDS R20, [R0+0x580] ;  /* 0x0005800000147984 */ /* 0x000fe80000000800 */
[----:B------:R-:W-:Y:S04]  /*0320*/  LDS R23, [R0+0x600] ;  /* 0x0006000000177984 */ /* 0x000fe80000000800 */
[----:B------:R-:W-:Y:S01]  /*0330*/  LDS R26, [R0+0x980] ;  /* 0x00098000001a7984 */ /* 0x000fe20000000800 */
[----:B--2---:R-:W-:-:S03]  /*0340*/  VIADDMNMX.U32 R18, R18, R4, R11, PT ;  /* 0x0000000412127246 */ /* 0x004fc6000380000b */
[----:B------:R-:W2:Y:S01]  /*0350*/  LDS.128 R8, [R2+0x20] ;  /* 0x0000200002087984 */ /* 0x000ea20000000c00 */
[----:B0-----:R-:W-:-:S03]  /*0360*/  VIADDMNMX.U32 R5, R19, R5, R18, PT ;  /* 0x0000000513057246 */ /* 0x001fc60003800012 */
[----:B------:R-:W0:Y:S01]  /*0370*/  LDS R4, [R0+0x480] ;  /* 0x0004800000047984 */ /* 0x000e220000000800 */
[----:B-1----:R-:W-:-:S03]  /*0380*/  VIADDMNMX.U32 R5, R17, R6, R5, PT ;  /* 0x0000000611057246 */ /* 0x002fc60003800005 */
[----:B------:R-:W-:Y:S01]  /*0390*/  LDS R6, [R0+0x680] ;  /* 0x0006800000067984 */ /* 0x000fe20000000800 */
[----:B---3--:R-:W-:-:S03]  /*03a0*/  VIADDMNMX.U32 R5, R16, R7, R5, PT ;  /* 0x0000000710057246 */ /* 0x008fc60003800005 */
[----:B------:R-:W1:Y:S01]  /*03b0*/  LDS.128 R16, [R2+0x30] ;  /* 0x0000300002107984 */ /* 0x000e620000000c00 */
[----:B----4-:R-:W-:-:S03]  /*03c0*/  VIADDMNMX.U32 R5, R27, R12, R5, PT ;  /* 0x0000000c1b057246 */ /* 0x010fc60003800005 */
[----:B------:R-:W-:Y:S01]  /*03d0*/  LDS R7, [R0+0x800] ;  /* 0x0008000000077984 */ /* 0x000fe20000000800 */
[----:B-----5:R-:W-:-:S03]  /*03e0*/  VIADDMNMX.U32 R13, R22, R13, R5, PT ;  /* 0x0000000d160d7246 */ /* 0x020fc60003800005 */
[----:B------:R-:W3:Y:S01]  /*03f0*/  LDS R5, [R0+0x700] ;  /* 0x0007000000057984 */ /* 0x000ee20000000800 */
[----:B------:R-:W-:-:S03]  /*0400*/  VIADDMNMX.U32 R13, R25, R14, R13, PT ;  /* 0x0000000e190d7246 */ /* 0x000fc6000380000d */
[----:B------:R-:W4:Y:S01]  /*0410*/  LDS R22, [R0+0x780] ;  /* 0x0007800000167984 */ /* 0x000f220000000800 */
[----:B------:R-:W-:-:S03]  /*0420*/  VIADDMNMX.U32 R24, R24, R15, R13, PT ;  /* 0x0000000f18187246 */ /* 0x000fc6000380000d */
[----:B------:R-:W5:Y:S01]  /*0430*/  LDS.128 R12, [R2+0x40] ;  /* 0x00004000020c7984 */ /* 0x000f620000000c00 */
[----:B--2---:R-:W-:-:S03]  /*0440*/  VIADDMNMX.U32 R3, R3, R8, R24, PT ;  /* 0x0000000803037246 */ /* 0x004fc60003800018 */
[----:B------:R-:W2:Y:S01]  /*0450*/  LDS R24, [R0+0x880] ;  /* 0x0008800000187984 */ /* 0x000ea20000000800 */
[----:B0-----:R-:W-:-:S03]  /*0460*/  VIADDMNMX.U32 R4, R4, R9, R3, PT ;  /* 0x0000000904047246 */ /* 0x001fc60003800003 */
[----:B------:R-:W0:Y:S01]  /*0470*/  LDS R3, [R0+0x900] ;  /* 0x0009000000037984 */ /* 0x000e220000000800 */
[----:B------:R-:W-:-:S03]  /*0480*/  VIADDMNMX.U32 R4, R21, R10, R4, PT ;  /* 0x0000000a15047246 */ /* 0x000fc60003800004 */
[----:B------:R-:W-:Y:S01]  /*0490*/  LDS R21, [R0+0xa00] ;  /* 0x000a000000157984 */ /* 0x000fe20000000800 */
[----:B------:R-:W-:-:S03]  /*04a0*/  VIADDMNMX.U32 R4, R20, R11, R4, PT ;  /* 0x0000000b14047246 */ /* 0x000fc60003800004 */
[----:B------:R-:W0:Y:S01]  /*04b0*/  LDS.128 R8, [R2+0x50] ;  /* 0x0000500002087984 */ /* 0x000e220000000c00 */
[----:B-1----:R-:W-:-:S03]  /*04c0*/  VIADDMNMX.U32 R4, R23, R16, R4, PT ;  /* 0x0000001017047246 */ /* 0x002fc60003800004 */
[----:B------:R-:W1:Y:S01]  /*04d0*/  LDS R16, [R0+0xa80] ;  /* 0x000a800000107984 */ /* 0x000e620000000800 */
[----:B------:R-:W-:-:S03]  /*04e0*/  VIADDMNMX.U32 R4, R6, R17, R4, PT ;  /* 0x0000001106047246 */ /* 0x000fc60003800004 */
[----:B------:R-:W1:Y:S01]  /*04f0*/  LDS R17, [R0+0xb00] ;  /* 0x000b000000117984 */ /* 0x000e620000000800 */
[----:B---3--:R-:W-:-:S03]  /*0500*/  VIADDMNMX.U32 R4, R5, R18, R4, PT ;  /* 0x0000001205047246 */ /* 0x008fc60003800004 */
[----:B------:R-:W3:Y:S01]  /*0510*/  LDS R18, [R0+0xb80] ;  /* 0x000b800000127984 */ /* 0x000ee20000000800 */
[----:B----4-:R-:W-:-:S03]  /*0520*/  VIADDMNMX.U32 R4, R22, R19, R4, PT ;  /* 0x0000001316047246 */ /* 0x010fc60003800004 */
[----:B------:R-:W-:Y:S01]  /*0530*/  LDS R19, [R0+0xc00] ;  /* 0x000c000000137984 */ /* 0x000fe20000000800 */
[----:B-----5:R-:W-:-:S03]  /*0540*/  VIADDMNMX.U32 R12, R7, R12, R4, PT ;  /* 0x0000000c070c7246 */ /* 0x020fc60003800004 */
[----:B------:R-:W4:Y:S04]  /*0550*/  LDS.128 R4, [R2+0x60] ;  /* 0x0000600002047984 */ /* 0x000f280000000c00 */
[----:B------:R-:W5:Y:S01]  /*0560*/  LDS R20, [R0+0xc80] ;  /* 0x000c800000147984 */ /* 0x000f620000000800 */
[----:B--2---:R-:W-:-:S03]  /*0570*/  VIADDMNMX.U32 R12, R24, R13, R12, PT ;  /* 0x0000000d180c7246 */ /* 0x004fc6000380000c */
[----:B------:R-:W2:Y:S01]  /*0580*/  LDS R23, [R0+0xd00] ;  /* 0x000d000000177984 */ /* 0x000ea20000000800 */
[----:B0-----:R-:W-:-:S03]  /*0590*/  VIADDMNMX.U32 R3, R3, R14, R12, PT ;  /* 0x0000000e03037246 */ /* 0x001fc6000380000c */
[----:B------:R-:W0:Y:S01]  /*05a0*/  LDS R22, [R0+0xd80] ;  /* 0x000d800000167984 */ /* 0x000e220000000800 */
[----:B------:R-:W-:-:S03]  /*05b0*/  VIADDMNMX.U32 R26, R26, R15, R3, PT ;  /* 0x0000000f1a1a7246 */ /* 0x000fc60003800003 */
[----:B------:R-:W-:Y:S01]  /*05c0*/  LDS R24, [R0+0xe80] ;  /* 0x000e800000187984 */ /* 0x000fe20000000800 */
[----:B------:R-:W-:-:S03]  /*05d0*/  VIADDMNMX.U32 R8, R21, R8, R26, PT ;  /* 0x0000000815087246 */ /* 0x000fc6000380001a */
[----:B------:R-:W-:Y:S01]  /*05e0*/  LDS R3, [R0+0xe00] ;  /* 0x000e000000037984 */ /* 0x000fe20000000800 */
[----:B-1----:R-:W-:-:S03]  /*05f0*/  VIADDMNMX.U32 R9, R16, R9, R8, PT ;  /* 0x0000000910097246 */ /* 0x002fc60003800008 */
[----:B------:R-:W1:Y:S01]  /*0600*/  LDS.128 R12, [R2+0x70] ;  /* 0x00007000020c7984 */ /* 0x000e620000000c00 */
[----:B------:R-:W-:-:S03]  /*0610*/  VIADDMNMX.U32 R9, R17, R10, R9, PT ;  /* 0x0000000a11097246 */ /* 0x000fc60003800009 */
[----:B------:R-:W1:Y:S01]  /*0620*/  LDS R21, [R0+0xf00] ;  /* 0x000f000000157984 */ /* 0x000e620000000800 */
[----:B---3--:R-:W-:-:S03]  /*0630*/  VIADDMNMX.U32 R9, R18, R11, R9, PT ;  /* 0x0000000b12097246 */ /* 0x008fc60003800009 */
[----:B------:R-:W3:Y:S01]  /*0640*/  LDS R8, [R0+0xf80] ;  /* 0x000f800000087984 */ /* 0x000ee20000000800 */
[----:B----4-:R-:W-:-:S04]  /*0650*/  VIADDMNMX.U32 R4, R19, R4, R9, PT ;  /* 0x0000000413047246 */ /* 0x010fc80003800009 */
[----:B-----5:R-:W-:-:S04]  /*0660*/  VIADDMNMX.U32 R4, R20, R5, R4, PT ;  /* 0x0000000514047246 */ /* 0x020fc80003800004 */
[----:B--2---:R-:W-:-:S04]  /*0670*/  VIADDMNMX.U32 R4, R23, R6, R4, PT ;  /* 0x0000000617047246 */ /* 0x004fc80003800004 */
[----:B0-----:R-:W-:-:S04]  /*0680*/  VIADDMNMX.U32 R4, R22, R7, R4, PT ;  /* 0x0000000716047246 */ /* 0x001fc80003800004 */
[----:B-1----:R-:W-:-:S04]  /*0690*/  VIADDMNMX.U32 R3, R3, R12, R4, PT ;  /* 0x0000000c03037246 */ /* 0x002fc80003800004 */
[----:B------:R-:W-:-:S04]  /*06a0*/  VIADDMNMX.U32 R3, R24, R13, R3, PT ;  /* 0x0000000d18037246 */ /* 0x000fc80003800003 */
[----:B------:R-:W-:-:S04]  /*06b0*/  VIADDMNMX.U32 R3, R21, R14, R3, PT ;  /* 0x0000000e15037246 */ /* 0x000fc80003800003 */
[----:B---3--:R-:W-:-:S05]  /*06c0*/  VIADDMNMX.U32 R3, R8, R15, R3, PT ;  /* 0x0000000f08037246 */ /* 0x008fca0003800003 */
[----:B------:R-:W-:Y:S01]  /*06d0*/  STG.E desc[UR8][R28.64], R3 ;  /* 0x000000031c007986 */ /* 0x000fe2000c101908 */
[----:B------:R-:W-:Y:S05]  /*06e0*/  EXIT ;  /* 0x000000000000794d */ /* 0x000fea0003800000 */
.L_x_1:
        /* <DEDUP_REMOVED lines=9> */
.L_x_6:


//--------------------- .text._Z14cal_phase2_coli --------------------------
	.section	.text._Z14cal_phase2_coli,"ax",@progbits
	.align	128
        .global         _Z14cal_phase2_coli
        .type           _Z14cal_phase2_coli,@function
        .size           _Z14cal_phase2_coli,(.L_x_7 - _Z14cal_phase2_coli)
        .other          _Z14cal_phase2_coli,@"STO_CUDA_ENTRY STV_DEFAULT"
_Z14cal_phase2_coli:
.text._Z14cal_phase2_coli:
[----:B------:R-:W-:Y:S01]  /*0000*/  LDC R1, c[0x0][0x37c] ;  /* 0x0000df00ff017b82 */ /* 0x000fe20000000800 */
[----:B------:R-:W0:Y:S07]  /*0010*/  S2R R5, SR_CTAID.X ;  /* 0x0000000000057919 */ /* 0x000e2e0000002500 */
[----:B------:R-:W0:Y:S02]  /*0020*/  LDC R2, c[0x0][0x380] ;  /* 0x0000e000ff027b82 */ /* 0x000e240000000800 */
[----:B0-----:R-:W-:-:S13]  /*0030*/  ISETP.NE.AND P0, PT, R5, R2, PT ;  /* 0x000000020500720c */ /* 0x001fda0003f05270 */
[----:B------:R-:W-:Y:S05]  /*0040*/  @!P0 EXIT ;  /* 0x000000000000894d */ /* 0x000fea0003800000 */
[----:B------:R-:W0:Y:S01]  /*0050*/  S2R R11, SR_TID.Y ;  /* 0x00000000000b7919 */ /* 0x000e220000002200 */
[----:B------:R-:W1:Y:S01]  /*0060*/  LDC.64 R6, c[0x3][RZ] ;  /* 0x00c00000ff067b82 */ /* 0x000e620000000a00 */
[----:B------:R-:W2:Y:S01]  /*0070*/  LDCU UR4, c[0x3][0x8] ;  /* 0x00c00100ff0477ac */ /* 0x000ea20008000800 */
[----:B------:R-:W3:Y:S01]  /*0080*/  S2R R8, SR_TID.X ;  /* 0x0000000000087919 */ /* 0x000ee20000002100 */
[----:B------:R-:W4:Y:S01]  /*0090*/  LDCU.64 UR8, c[0x0][0x358] ;  /* 0x00006b00ff0877ac */ /* 0x000f220008000a00 */
[--C-:B0-----:R-:W-:Y:S02]  /*00a0*/  IMAD R5, R5, 0x20, R11.reuse ;  /* 0x0000002005057824 */ /* 0x101fe400078e020b */
[C---:B------:R-:W-:Y:S02]  /*00b0*/  IMAD R3, R2.reuse, 0x20, R11 ;  /* 0x0000002002037824 */ /* 0x040fe400078e020b */
[----:B---3--:R-:W-:-:S04]  /*00c0*/  IMAD R0, R2, 0x20, R8 ;  /* 0x0000002002007824 */ /* 0x008fc800078e0208 */
[--C-:B--2---:R-:W-:Y:S02]  /*00d0*/  IMAD R5, R5, UR4, R0.reuse ;  /* 0x0000000405057c24 */ /* 0x104fe4000f8e0200 */
[----:B------:R-:W-:Y:S02]  /*00e0*/  IMAD R9, R3, UR4, R0 ;  /* 0x0000000403097c24 */ /* 0x000fe4000f8e0200 */
[----:B-1----:R-:W-:-:S04]  /*00f0*/  IMAD.WIDE R2, R5, 0x4, R6 ;  /* 0x0000000405027825 */ /* 0x002fc800078e0206 */
[----:B------:R-:W-:Y:S02]  /*0100*/  IMAD.WIDE R6, R9, 0x4, R6 ;  /* 0x0000000409067825 */ /* 0x000fe400078e0206 */
[----:B----4-:R-:W2:Y:S04]  /*0110*/  LDG.E R9, desc[UR8][R2.64] ;  /* 0x0000000802097981 */ /* 0x010ea8000c1e1900 */
[----:B------:R-:W3:Y:S01]  /*0120*/  LDG.E R6, desc[UR8][R6.64] ;  /* 0x0000000806067981 */ /* 0x000ee2000c1e1900 */
[----:B------:R-:W0:Y:S01]  /*0130*/  S2UR UR6, SR_CgaCtaId ;  /* 0x00000000000679c3 */ /* 0x000e220000008800 */
[----:B------:R-:W-:Y:S02]  /*0140*/  UMOV UR4, 0x400 ;  /* 0x0000040000047882 */ /* 0x000fe40000000000 */
[----:B------:R-:W-:-:S02]  /*0150*/  UIADD3 UR5, UPT, UPT, UR4, 0x1000, URZ ;  /* 0x0000100004057890 */ /* 0x000fc4000fffe0ff */
        /* <DEDUP_REMOVED lines=9> */
[----:B------:R-:W-:Y:S04]  /*01f0*/  LDS R7, [R5] ;  /* 0x0000000005077984 */ /* 0x000fe80000000800 */
[----:B------:R-:W0:Y:S04]  /*0200*/  LDS R8, [R4] ;  /* 0x0000000004087984 */ /* 0x000e280000000800 */
[----:B------:R-:W1:Y:S01]  /*0210*/  LDS R10, [R0] ;  /* 0x00000000000a7984 */ /* 0x000e620000000800 */
[----:B0-----:R-:W-:-:S05]  /*0220*/  IMAD.IADD R7, R7, 0x1, R8 ;  /* 0x0000000107077824 */ /* 0x001fca00078e0208 */
[----:B-1----:R-:W-:-:S13]  /*0230*/  ISETP.GT.U32.AND P0, PT, R10, R7, PT ;  /* 0x000000070a00720c */ /* 0x002fda0003f04070 */
[----:B------:R-:W-:Y:S01]  /*0240*/  @P0 STS [R0], R7 ;  /* 0x0000000700000388 */ /* 0x000fe20000000800 */
[----:B------:R-:W-:Y:S06]  /*0250*/  BAR.SYNC.DEFER_BLOCKING 0x0 ;  /* 0x0000000000007b1d */ /* 0x000fec0000010000 */
[----:B------:R-:W-:Y:S04]  /*0260*/  LDS R8, [R5+0x4] ;  /* 0x0000040005087984 */ /* 0x000fe80000000800 */
[----:B------:R-:W0:Y:S04]  /*0270*/  LDS R9, [R4+0x80] ;  /* 0x0000800004097984 */ /* 0x000e280000000800 */
        /* <DEDUP_REMOVED lines=22> */
[----:B0-----:R-:W-:-:S04]  /*03e0*/  IADD3 R9, PT, PT, R6, R9, RZ ;  /* 0x0000000906097210 */ /* 0x001fc80007ffe0ff */
        /* <DEDUP_REMOVED lines=192> */
[----:B------:R-:W0:Y:S04]  /*0ff0*/  LDS R11, [R0] ;  /* 0x00000000000b7984 */ /* 0x000e280000000800 */
[----:B0-----:R-:W-:Y:S01]  /*1000*/  STG.E desc[UR8][R2.64], R11 ;  /* 0x0000000b02007986 */ /* 0x001fe2000c101908 */
[----:B------:R-:W-:Y:S05]  /*1010*/  EXIT ;  /* 0x000000000000794d */ /* 0x000fea0003800000 */
.L_x_2:
        /* <DEDUP_REMOVED lines=14> */
.L_x_7:


//--------------------- .text._Z14cal_phase2_rowi --------------------------
	.section	.text._Z14cal_phase2_rowi,"ax",@progbits
	.align	128
        .global         _Z14cal_phase2_rowi
        .type           _Z14cal_phase2_rowi,@function
        .size           _Z14cal_phase2_rowi,(.L_x_8 - _Z14cal_phase2_rowi)
        .other          _Z14cal_phase2_rowi,@"STO_CUDA_ENTRY STV_DEFAULT"
_Z14cal_phase2_rowi:
.text._Z14cal_phase2_rowi:
[----:B------:R-:W-:Y:S01]  /*0000*/  LDC R1, c[0x0][0x37c] ;  /* 0x0000df00ff017b82 */ /* 0x000fe20000000800 */
[----:B------:R-:W0:Y:S07]  /*0010*/  S2R R3, SR_CTAID.X ;  /* 0x0000000000037919 */ /* 0x000e2e0000002500 */
[----:B------:R-:W0:Y:S02]  /*0020*/  LDC R2, c[0x0][0x380] ;  /* 0x0000e000ff027b82 */ /* 0x000e240000000800 */
[----:B0-----:R-:W-:-:S13]  /*0030*/  ISETP.NE.AND P0, PT, R3, R2, PT ;  /* 0x000000020300720c */ /* 0x001fda0003f05270 */
[----:B------:R-:W-:Y:S05]  /*0040*/  @!P0 EXIT ;  /* 0x000000000000894d */ /* 0x000fea0003800000 */
[----:B------:R-:W0:Y:S01]  /*0050*/  S2R R8, SR_TID.X ;  /* 0x0000000000087919 */ /* 0x000e220000002100 */
[----:B------:R-:W1:Y:S01]  /*0060*/  LDC.64 R6, c[0x3][RZ] ;  /* 0x00c00000ff067b82 */ /* 0x000e620000000a00 */
[----:B------:R-:W2:Y:S01]  /*0070*/  LDCU UR4, c[0x3][0x8] ;  /* 0x00c00100ff0477ac */ /* 0x000ea20008000800 */
[----:B------:R-:W3:Y:S01]  /*0080*/  S2R R11, SR_TID.Y ;  /* 0x00000000000b7919 */ /* 0x000ee20000002200 */
[----:B------:R-:W4:Y:S01]  /*0090*/  LDCU.64 UR8, c[0x0][0x358] ;  /* 0x00006b00ff0877ac */ /* 0x000f220008000a00 */
[--C-:B0-----:R-:W-:Y:S02]  /*00a0*/  IMAD R3, R3, 0x20, R8.reuse ;  /* 0x0000002003037824 */ /* 0x101fe400078e0208 */
[C---:B------:R-:W-:Y:S02]  /*00b0*/  IMAD R5, R2.reuse, 0x20, R8 ;  /* 0x0000002002057824 */ /* 0x040fe400078e0208 */
[----:B---3--:R-:W-:-:S04]  /*00c0*/  IMAD R0, R2, 0x20, R11 ;  /* 0x0000002002007824 */ /* 0x008fc800078e020b */
[C---:B--2---:R-:W-:Y:S02]  /*00d0*/  IMAD R3, R0.reuse, UR4, R3 ;  /* 0x0000000400037c24 */ /* 0x044fe4000f8e0203 */
[----:B------:R-:W-:Y:S02]  /*00e0*/  IMAD R5, R0, UR4, R5 ;  /* 0x0000000400057c24 */ /* 0x000fe4000f8e0205 */
[----:B-1----:R-:W-:-:S04]  /*00f0*/  IMAD.WIDE R2, R3, 0x4, R6 ;  /* 0x0000000403027825 */ /* 0x002fc800078e0206 */
[----:B------:R-:W-:Y:S01]  /*0100*/  IMAD.WIDE R6, R5, 0x4, R6 ;  /* 0x0000000405067825 */ /* 0x000fe200078e0206 */
[----:B----4-:R-:W2:Y:S05]  /*0110*/  LDG.E R9, desc[UR8][R2.64] ;  /* 0x0000000802097981 */ /* 0x010eaa000c1e1900 */
        /* <DEDUP_REMOVED lines=240> */
.L_x_3:
        /* <DEDUP_REMOVED lines=14> */
.L_x_8:


//--------------------- .text._Z10cal_phase1i     --------------------------
	.section	.text._Z10cal_phase1i,"ax",@progbits
	.align	128
        .global         _Z10cal_phase1i
        .type           _Z10cal_phase1i,@function
        .size           _Z10cal_phase1i,(.L_x_9 - _Z10cal_phase1i)
        .other          _Z10cal_phase1i,@"STO_CUDA_ENTRY STV_DEFAULT"
_Z10cal_phase1i:
.text._Z10cal_phase1i:
[----:B------:R-:W-:Y:S01]  /*0000*/  LDC R1, c[0x0][0x37c] ;  /* 0x0000df00ff017b82 */ /* 0x000fe20000000800 */
[----:B------:R-:W0:Y:S01]  /*0010*/  S2R R4, SR_TID.X ;  /* 0x0000000000047919 */ /* 0x000e220000002100 */
[----:B------:R-:W0:Y:S06]  /*0020*/  LDCU UR4, c[0x0][0x380] ;  /* 0x00007000ff0477ac */ /* 0x000e2c0008000800 */
[----:B------:R-:W1:Y:S01]  /*0030*/  LDC.64 R2, c[0x3][RZ] ;  /* 0x00c00000ff027b82 */ /* 0x000e620000000a00 */
[----:B------:R-:W2:Y:S01]  /*0040*/  S2R R9, SR_TID.Y ;  /* 0x0000000000097919 */ /* 0x000ea20000002200 */
[----:B------:R-:W2:Y:S01]  /*0050*/  LDCU UR5, c[0x3][0x8] ;  /* 0x00c00100ff0577ac */ /* 0x000ea20008000800 */
[----:B------:R-:W3:Y:S01]  /*0060*/  LDCU.64 UR6, c[0x0][0x358] ;  /* 0x00006b00ff0677ac */ /* 0x000ee20008000a00 */
[----:B0-----:R-:W-:-:S04]  /*0070*/  VIADD R0, R4, UR4 ;  /* 0x0000000404007c36 */ /* 0x001fc80008000000 */
[----:B--2---:R-:W-:-:S04]  /*0080*/  IMAD R5, R9, UR5, R0 ;  /* 0x0000000509057c24 */ /* 0x004fc8000f8e0200 */
[----:B-1----:R-:W-:-:S05]  /*0090*/  IMAD.WIDE R2, R5, 0x4, R2 ;  /* 0x0000000405027825 */ /* 0x002fca00078e0202 */
[----:B---3--:R-:W2:Y:S01]  /*00a0*/  LDG.E R7, desc[UR6][R2.64] ;  /* 0x0000000602077981 */ /* 0x008ea2000c1e1900 */
[----:B------:R-:W0:Y:S01]  /*00b0*/  S2UR UR5, SR_CgaCtaId ;  /* 0x00000000000579c3 */ /* 0x000e220000008800 */
[----:B------:R-:W-:Y:S02]  /*00c0*/  UMOV UR4, 0x400 ;  /* 0x0000040000047882 */ /* 0x000fe40000000000 */
[----:B0-----:R-:W-:-:S06]  /*00d0*/  ULEA UR4, UR5, UR4, 0x18 ;  /* 0x0000000405047291 */ /* 0x001fcc000f8ec0ff */
[----:B------:R-:W-:-:S05]  /*00e0*/  LEA R5, R9, UR4, 0x7 ;  /* 0x0000000409057c11 */ /* 0x000fca000f8e38ff */
[C---:B------:R-:W-:Y:S01]  /*00f0*/  IMAD R0, R4.reuse, 0x4, R5 ;  /* 0x0000000404007824 */ /* 0x040fe200078e0205 */
[----:B------:R-:W-:-:S04]  /*0100*/  LEA R4, R4, UR4, 0x2 ;  /* 0x0000000404047c11 */ /* 0x000fc8000f8e10ff */
[----:B--2---:R-:W-:Y:S01]  /*0110*/  STS [R0], R7 ;  /* 0x0000000700007388 */ /* 0x004fe20000000800 */
        /* <DEDUP_REMOVED lines=228> */
.L_x_4:
        /* <DEDUP_REMOVED lines=10> */
.L_x_9:


//--------------------- .nv.shared.reserved.0     --------------------------
	.section	.nv.shared.reserved.0,"aw",@nobits
	.weak		__nv_reservedSMEM_offset_0_alias
	.size		__nv_reservedSMEM_offset_0_alias, 0, 64
	.other		__nv_reservedSMEM_offset_0_alias,@"STO_CUDA_RESERVED_SHARED STV_DEFAULT"
__nv_reservedSMEM_offset_0_alias:
	.zero		0
	.zero		64


//--------------------- .nv.shared._Z10cal_phase3i --------------------------
	.section	.nv.shared._Z10cal_phase3i,"aw",@nobits
	.sectionflags	@""
	.align	4
.nv.shared._Z10cal_phase3i:
	.zero		9216


//--------------------- .nv.shared._Z14cal_phase2_coli --------------------------
	.section	.nv.shared._Z14cal_phase2_coli,"aw",@nobits
	.sectionflags	@""
	.align	4
.nv.shared._Z14cal_phase2_coli:
	.zero		9216


//--------------------- .nv.shared._Z14cal_phase2_rowi --------------------------
	.section	.nv.shared._Z14cal_phase2_rowi,"aw",@nobits
	.sectionflags	@""
	.align	4
.nv.shared._Z14cal_phase2_rowi:
	.zero		9216


//--------------------- .nv.shared._Z10cal_phase1i --------------------------
	.section	.nv.shared._Z10cal_phase1i,"aw",@nobits
	.sectionflags	@""
	.align	4
.nv.shared._Z10cal_phase1i:
	.zero		5120


//--------------------- .nv.constant0._Z7set_infv --------------------------
	.section	.nv.constant0._Z7set_infv,"a",@progbits
	.sectionflags	@""
	.align	4
.nv.constant0._Z7set_infv:
	.zero		896


//--------------------- .nv.constant0._Z10cal_phase3i --------------------------
	.section	.nv.constant0._Z10cal_phase3i,"a",@progbits
	.sectionflags	@""
	.align	4
.nv.constant0._Z10cal_phase3i:
	.zero		900


//--------------------- .nv.constant0._Z14cal_phase2_coli --------------------------
	.section	.nv.constant0._Z14cal_phase2_coli,"a",@progbits
	.sectionflags	@""
	.align	4
.nv.constant0._Z14cal_phase2_coli:
	.zero		900


//--------------------- .nv.constant0._Z14cal_phase2_rowi --------------------------
	.section	.nv.constant0._Z14cal_phase2_rowi,"a",@progbits
	.sectionflags	@""
	.align	4
.nv.constant0._Z14cal_phase2_rowi:
	.zero		900


//--------------------- .nv.constant0._Z10cal_phase1i --------------------------
	.section	.nv.constant0._Z10cal_phase1i,"a",@progbits
	.sectionflags	@""
	.align	4
.nv.constant0._Z10cal_phase1i:
	.zero		900


//--------------------- SYMBOLS --------------------------

	.type		.nv.reservedSmem.offset0,@object
	.size		.nv.reservedSmem.offset0,0x4
	.type		.nv.reservedSmem.cap,@object
	.size		.nv.reservedSmem.cap,0x4
